// auto-generated by cutlass_sweep.gemm — config: {"arch": "sm_100", "cluster_m": 2, "cluster_n": 1, "dtype": "int8", "stages": 4, "tile_k": 64, "tile_m": 128, "tile_n": 64}
#include "cutlass/cutlass.h"
#include "cutlass/gemm/collective/collective_builder.hpp"
#include "cutlass/gemm/device/gemm_universal_adapter.h"
#include "cutlass/gemm/kernel/gemm_universal.hpp"
#include "cutlass/epilogue/collective/collective_builder.hpp"

using ElemA = int8_t;
using ElemB = int8_t;
using ElemCD = int8_t;
using Acc  = int32_t;
using TileShape    = cute::Shape<cute::_128, cute::_64, cute::_64>;
using ClusterShape = cute::Shape<cute::_2, cute::_1, cute::_1>;

using CollectiveEpilogue = typename cutlass::epilogue::collective::CollectiveBuilder<
    cutlass::arch::Sm100, cutlass::arch::OpClassTensorOp,
    TileShape, ClusterShape,
    cutlass::epilogue::collective::EpilogueTileAuto,
    Acc, Acc,
    ElemCD, cutlass::layout::RowMajor, 128 / cutlass::sizeof_bits<ElemCD>::value,
    ElemCD, cutlass::layout::RowMajor, 128 / cutlass::sizeof_bits<ElemCD>::value,
    cutlass::epilogue::collective::EpilogueScheduleAuto
  >::CollectiveOp;

using CollectiveMainloop = typename cutlass::gemm::collective::CollectiveBuilder<
    cutlass::arch::Sm100, cutlass::arch::OpClassTensorOp,
    ElemA, cutlass::layout::RowMajor, 128 / cutlass::sizeof_bits<ElemA>::value,
    ElemB, cutlass::layout::ColumnMajor, 128 / cutlass::sizeof_bits<ElemB>::value,
    Acc,
    TileShape, ClusterShape,
    cutlass::gemm::collective::StageCount<4>,
    cutlass::gemm::collective::KernelScheduleAuto
  >::CollectiveOp;

using GemmKernel = cutlass::gemm::kernel::GemmUniversal<
    cute::Shape<int,int,int,int>,
    CollectiveMainloop,
    CollectiveEpilogue
>;
using Gemm = cutlass::gemm::device::GemmUniversalAdapter<GemmKernel>;

// Force the device kernel symbol into the cubin without needing a host main.
auto* _anchor = &cutlass::device_kernel<GemmKernel>;


// ===== COMPILED SASS (sm_100a) =====

	.target	sm_100a

	.elftype	@"ET_EXEC"


//--------------------- .note.nv.tkinfo           --------------------------
	.section	.note.nv.tkinfo,"",@"SHT_NOTE"
	.sectionflags	@"SHF_NOTE_NV_TKINFO"
	.tkinfo
        /*0018*/ 	.word	0x00000002
        /*0030*/ 	.string	""
        /*0030*/ 	.string	"ptxas"
        /*0030*/ 	.string	"Cuda compilation tools, release 13.0, V13.0.88"
        /*0030*/ 	.string	"Build cuda_13.0.r13.0/compiler.36424714_0"
        /*0030*/ 	.string	"-arch sm_100a -m 64 "



//--------------------- .note.nv.cuinfo           --------------------------
	.section	.note.nv.cuinfo,"",@"SHT_NOTE"
	.sectionflags	@"SHF_NOTE_NV_CUINFO"
        /*0018*/ 	.short	0x0002
        /*001a*/ 	.short	0x0064
        /*001c*/ 	.short	0x0082
	.zero		2


//--------------------- .nv.info                  --------------------------
	.section	.nv.info,"",@"SHT_CUDA_INFO"
	.align	4


	//----- nvinfo : EIATTR_REGCOUNT
	.align		4
        /*0000*/ 	.byte	0x04, 0x2f
        /*0002*/ 	.short	(.L_19 - .L_18)
	.align		4
.L_18:
        /*0004*/ 	.word	index@(_ZN7cutlass13device_kernelINS_4gemm6kernel13GemmUniversalIN4cute5tupleIJiiiiEEENS1_10collective13CollectiveMmaINS1_35MainloopSm100TmaUmmaWarpSpecializedILi4ELi2ELi4ENS5_IJNS4_1CILi2EEENSA_ILi1EEESC_EEEEENS5_IJNSA_ILi128EEENSA_ILi64EEESG_EEEaNS5_IJlSC_lEEEaSI_NS4_8TiledMMAINS4_8MMA_AtomIJNS4_21SM100_MMA_S8_2x1SM_SSIaaiLi128ELi64ELNS4_4UMMA5MajorE0ELSN_0ELNSM_8SaturateE0EEEEEENS4_6LayoutINS5_IJSC_SC_SC_EEENS5_IJNSA_ILi0EEEST_ST_EEEEENS5_IJNS4_10UnderscoreESW_SW_EEEEENS4_18SM100_TMA_2SM_LOADENS4_14ComposedLayoutINS4_7SwizzleILi2ELi4ELi3EEENS4_18smem_ptr_flag_bitsILi8EEENSR_INS5_IJNSA_ILi8EEESG_EEENS5_IJSG_SC_EEEEEEEvNS4_8identityESZ_S19_vS1A_EENS_8epilogue10collective18CollectiveEpilogueINS1C_23Sm100TmaWarpSpecializedILi1ELi1ELi32ELb0ELb0EEEJNS5_IJSG_SG_SG_EEENS5_IJNSR_ISG_SC_EES1I_EEEaSI_aSI_NS1C_6fusion15FusionCallbacksIS1G_NS1K_17LinearCombinationIaiaiLNS_15FloatRoundStyleE2EEES1H_S1J_JEEENS4_5SM1004TMEM4LOAD26SM100_TMEM_LOAD_32dp32b32xENS4_13SM90_TMA_LOADES19_NS4_39AutoVectorizingCopyWithAssumedAlignmentILi128EEENS4_14SM90_TMA_STOREES19_S1W_S1W_EEEvvEEEEvNT_6ParamsE)
        /*0008*/ 	.word	0x0000007b


	//----- nvinfo : EIATTR_FRAME_SIZE
	.align		4
.L_19:
        /*000c*/ 	.byte	0x04, 0x11
        /*000e*/ 	.short	(.L_21 - .L_20)
	.align		4
.L_20:
        /*0010*/ 	.word	index@($__internal_2_$__cuda_sm10x_tcgen05_guardrail_trap_unallocated_columns_being_dealloced)
        /*0014*/ 	.word	0x00000000


	//----- nvinfo : EIATTR_FRAME_SIZE
	.align		4
.L_21:
        /*0018*/ 	.byte	0x04, 0x11
        /*001a*/ 	.short	(.L_23 - .L_22)
	.align		4
.L_22:
        /*001c*/ 	.word	index@($__internal_1_$__cuda_sm10x_tcgen05_guardrail_trap_phase_invalid_during_alloc)
        /*0020*/ 	.word	0x00000000


	//----- nvinfo : EIATTR_FRAME_SIZE
	.align		4
.L_23:
        /*0024*/ 	.byte	0x04, 0x11
        /*0026*/ 	.short	(.L_25 - .L_24)
	.align		4
.L_24:
        /*0028*/ 	.word	index@($__internal_0_$__cuda_sm10x_tcgen05_guardrail_trap_col_being_dealloced_not_returned_by_alloc)
        /*002c*/ 	.word	0x00000000


	//----- nvinfo : EIATTR_FRAME_SIZE
	.align		4
.L_25:
        /*0030*/ 	.byte	0x04, 0x11
        /*0032*/ 	.short	(.L_27 - .L_26)
	.align		4
.L_26:
        /*0034*/ 	.word	index@(_ZN7cutlass13device_kernelINS_4gemm6kernel13GemmUniversalIN4cute5tupleIJiiiiEEENS1_10collective13CollectiveMmaINS1_35MainloopSm100TmaUmmaWarpSpecializedILi4ELi2ELi4ENS5_IJNS4_1CILi2EEENSA_ILi1EEESC_EEEEENS5_IJNSA_ILi128EEENSA_ILi64EEESG_EEEaNS5_IJlSC_lEEEaSI_NS4_8TiledMMAINS4_8MMA_AtomIJNS4_21SM100_MMA_S8_2x1SM_SSIaaiLi128ELi64ELNS4_4UMMA5MajorE0ELSN_0ELNSM_8SaturateE0EEEEEENS4_6LayoutINS5_IJSC_SC_SC_EEENS5_IJNSA_ILi0EEEST_ST_EEEEENS5_IJNS4_10UnderscoreESW_SW_EEEEENS4_18SM100_TMA_2SM_LOADENS4_14ComposedLayoutINS4_7SwizzleILi2ELi4ELi3EEENS4_18smem_ptr_flag_bitsILi8EEENSR_INS5_IJNSA_ILi8EEESG_EEENS5_IJSG_SC_EEEEEEEvNS4_8identityESZ_S19_vS1A_EENS_8epilogue10collective18CollectiveEpilogueINS1C_23Sm100TmaWarpSpecializedILi1ELi1ELi32ELb0ELb0EEEJNS5_IJSG_SG_SG_EEENS5_IJNSR_ISG_SC_EES1I_EEEaSI_aSI_NS1C_6fusion15FusionCallbacksIS1G_NS1K_17LinearCombinationIaiaiLNS_15FloatRoundStyleE2EEES1H_S1J_JEEENS4_5SM1004TMEM4LOAD26SM100_TMEM_LOAD_32dp32b32xENS4_13SM90_TMA_LOADES19_NS4_39AutoVectorizingCopyWithAssumedAlignmentILi128EEENS4_14SM90_TMA_STOREES19_S1W_S1W_EEEvvEEEEvNT_6ParamsE)
        /*0038*/ 	.word	0x00000000


	//----- nvinfo : EIATTR_MIN_STACK_SIZE
	.align		4
.L_27:
        /*003c*/ 	.byte	0x04, 0x12
        /*003e*/ 	.short	(.L_29 - .L_28)
	.align		4
.L_28:
        /*0040*/ 	.word	index@(_ZN7cutlass13device_kernelINS_4gemm6kernel13GemmUniversalIN4cute5tupleIJiiiiEEENS1_10collective13CollectiveMmaINS1_35MainloopSm100TmaUmmaWarpSpecializedILi4ELi2ELi4ENS5_IJNS4_1CILi2EEENSA_ILi1EEESC_EEEEENS5_IJNSA_ILi128EEENSA_ILi64EEESG_EEEaNS5_IJlSC_lEEEaSI_NS4_8TiledMMAINS4_8MMA_AtomIJNS4_21SM100_MMA_S8_2x1SM_SSIaaiLi128ELi64ELNS4_4UMMA5MajorE0ELSN_0ELNSM_8SaturateE0EEEEEENS4_6LayoutINS5_IJSC_SC_SC_EEENS5_IJNSA_ILi0EEEST_ST_EEEEENS5_IJNS4_10UnderscoreESW_SW_EEEEENS4_18SM100_TMA_2SM_LOADENS4_14ComposedLayoutINS4_7SwizzleILi2ELi4ELi3EEENS4_18smem_ptr_flag_bitsILi8EEENSR_INS5_IJNSA_ILi8EEESG_EEENS5_IJSG_SC_EEEEEEEvNS4_8identityESZ_S19_vS1A_EENS_8epilogue10collective18CollectiveEpilogueINS1C_23Sm100TmaWarpSpecializedILi1ELi1ELi32ELb0ELb0EEEJNS5_IJSG_SG_SG_EEENS5_IJNSR_ISG_SC_EES1I_EEEaSI_aSI_NS1C_6fusion15FusionCallbacksIS1G_NS1K_17LinearCombinationIaiaiLNS_15FloatRoundStyleE2EEES1H_S1J_JEEENS4_5SM1004TMEM4LOAD26SM100_TMEM_LOAD_32dp32b32xENS4_13SM90_TMA_LOADES19_NS4_39AutoVectorizingCopyWithAssumedAlignmentILi128EEENS4_14SM90_TMA_STOREES19_S1W_S1W_EEEvvEEEEvNT_6ParamsE)
        /*0044*/ 	.word	0x00000000
.L_29:


//--------------------- .nv.compat                --------------------------
	.section	.nv.compat,"",@"SHT_CUDA_COMPAT_INFO"
	.align	4
        /*0000*/ 	.byte	0x02, 0x09, 0x01, 0x00, 0x02, 0x02, 0x03, 0x00, 0x02, 0x05, 0x06, 0x00, 0x03, 0x07, 0x01, 0x01
        /*0010*/ 	.byte	0x02, 0x03, 0x01, 0x00, 0x02, 0x06, 0x01, 0x00, 0x04, 0x0b, 0x08, 0x00, 0x01, 0x00, 0x00, 0x00
        /*0020*/ 	.byte	0x00, 0x00, 0x00, 0x00


//--------------------- .nv.info._ZN7cutlass13device_kernelINS_4gemm6kernel13GemmUniversalIN4cute5tupleIJiiiiEEENS1_10collective13CollectiveMmaINS1_35MainloopSm100TmaUmmaWarpSpecializedILi4ELi2ELi4ENS5_IJNS4_1CILi2EEENSA_ILi1EEESC_EEEEENS5_IJNSA_ILi128EEENSA_ILi64EEESG_EEEaNS5_IJlSC_lEEEaSI_NS4_8TiledMMAINS4_8MMA_AtomIJNS4_21SM100_MMA_S8_2x1SM_SSIaaiLi128ELi64ELNS4_4UMMA5MajorE0ELSN_0ELNSM_8SaturateE0EEEEEENS4_6LayoutINS5_IJSC_SC_SC_EEENS5_IJNSA_ILi0EEEST_ST_EEEEENS5_IJNS4_10UnderscoreESW_SW_EEEEENS4_18SM100_TMA_2SM_LOADENS4_14ComposedLayoutINS4_7SwizzleILi2ELi4ELi3EEENS4_18smem_ptr_flag_bitsILi8EEENSR_INS5_IJNSA_ILi8EEESG_EEENS5_IJSG_SC_EEEEEEEvNS4_8identityESZ_S19_vS1A_EENS_8epilogue10collective18CollectiveEpilogueINS1C_23Sm100TmaWarpSpecializedILi1ELi1ELi32ELb0ELb0EEEJNS5_IJSG_SG_SG_EEENS5_IJNSR_ISG_SC_EES1I_EEEaSI_aSI_NS1C_6fusion15FusionCallbacksIS1G_NS1K_17LinearCombinationIaiaiLNS_15FloatRoundStyleE2EEES1H_S1J_JEEENS4_5SM1004TMEM4LOAD26SM100_TMEM_LOAD_32dp32b32xENS4_13SM90_TMA_LOADES19_NS4_39AutoVectorizingCopyWithAssumedAlignmentILi128EEENS4_14SM90_TMA_STOREES19_S1W_S1W_EEEvvEEEEvNT_6ParamsE --------------------------
	.section	.nv.info._ZN7cutlass13device_kernelINS_4gemm6kernel13GemmUniversalIN4cute5tupleIJiiiiEEENS1_10collective13CollectiveMmaINS1_35MainloopSm100TmaUmmaWarpSpecializedILi4ELi2ELi4ENS5_IJNS4_1CILi2EEENSA_ILi1EEESC_EEEEENS5_IJNSA_ILi128EEENSA_ILi64EEESG_EEEaNS5_IJlSC_lEEEaSI_NS4_8TiledMMAINS4_8MMA_AtomIJNS4_21SM100_MMA_S8_2x1SM_SSIaaiLi128ELi64ELNS4_4UMMA5MajorE0ELSN_0ELNSM_8SaturateE0EEEEEENS4_6LayoutINS5_IJSC_SC_SC_EEENS5_IJNSA_ILi0EEEST_ST_EEEEENS5_IJNS4_10UnderscoreESW_SW_EEEEENS4_18SM100_TMA_2SM_LOADENS4_14ComposedLayoutINS4_7SwizzleILi2ELi4ELi3EEENS4_18smem_ptr_flag_bitsILi8EEENSR_INS5_IJNSA_ILi8EEESG_EEENS5_IJSG_SC_EEEEEEEvNS4_8identityESZ_S19_vS1A_EENS_8epilogue10collective18CollectiveEpilogueINS1C_23Sm100TmaWarpSpecializedILi1ELi1ELi32ELb0ELb0EEEJNS5_IJSG_SG_SG_EEENS5_IJNSR_ISG_SC_EES1I_EEEaSI_aSI_NS1C_6fusion15FusionCallbacksIS1G_NS1K_17LinearCombinationIaiaiLNS_15FloatRoundStyleE2EEES1H_S1J_JEEENS4_5SM1004TMEM4LOAD26SM100_TMEM_LOAD_32dp32b32xENS4_13SM90_TMA_LOADES19_NS4_39AutoVectorizingCopyWithAssumedAlignmentILi128EEENS4_14SM90_TMA_STOREES19_S1W_S1W_EEEvvEEEEvNT_6ParamsE,"",@"SHT_CUDA_INFO"
	.sectionflags	@""
	.align	4


	//----- nvinfo : EIATTR_CUDA_API_VERSION
	.align		4
        /*0000*/ 	.byte	0x04, 0x37
        /*0002*/ 	.short	(.L_31 - .L_30)
.L_30:
        /*0004*/ 	.word	0x00000082


	//----- nvinfo : EIATTR_KPARAM_INFO
	.align		4
.L_31:
        /*0008*/ 	.byte	0x04, 0x17
        /*000a*/ 	.short	(.L_33 - .L_32)
.L_32:
        /*000c*/ 	.word	0x00000000
        /*0010*/ 	.short	0x0000
        /*0012*/ 	.short	0x0000
        /*0014*/ 	.byte	0x00, 0xf0, 0x01, 0x20


	//----- nvinfo : EIATTR_AT_ENTRY_FRAGMENTS
	.align		4
.L_33:
        /*0018*/ 	.byte	0x04, 0x4f
        /*001a*/ 	.short	(.L_35 - .L_34)


	//   ....[0]....
.L_34:
        /*001c*/ 	.word	0x00000007


	//----- nvinfo : EIATTR_RESERVED_SMEM_USED
	.align		4
.L_35:
        /*0020*/ 	.byte	0x01, 0x41
	.zero		2


	//----- nvinfo : EIATTR_SPARSE_MMA_MASK
	.align		4
        /*0024*/ 	.byte	0x03, 0x50
        /*0026*/ 	.short	0x0000


	//----- nvinfo : EIATTR_TCGEN05_2CTA_USED
	.align		4
        /*0028*/ 	.byte	0x01, 0x52
	.zero		2


	//----- nvinfo : EIATTR_MAXREG_COUNT
	.align		4
        /*002c*/ 	.byte	0x03, 0x1b
        /*002e*/ 	.short	0x00ff


	//----- nvinfo : EIATTR_NUM_BARRIERS
	.align		4
        /*0030*/ 	.byte	0x02, 0x4c
        /*0032*/ 	.byte	0x07
	.zero		1


	//----- nvinfo : EIATTR_EXTERNS
	.align		4
        /*0034*/ 	.byte	0x04, 0x0f
        /*0036*/ 	.short	(.L_37 - .L_36)


	//   ....[0]....
	.align		4
.L_36:
        /*0038*/ 	.word	index@(__assertfail)


	//----- nvinfo : EIATTR_MERCURY_ISA_VERSION
	.align		4
.L_37:
        /*003c*/ 	.byte	0x03, 0x5f
        /*003e*/ 	.short	0x0101


	//----- nvinfo : EIATTR_INT_WARP_WIDE_INSTR_OFFSETS
	.align		4
        /*0040*/ 	.byte	0x04, 0x31
        /*0042*/ 	.short	(.L_39 - .L_38)


	//   ....[0]....
.L_38:
        /*0044*/ 	.word	0x00000cb0


	//   ....[1]....
        /*0048*/ 	.word	0x00000d50


	//   ....[2]....
        /*004c*/ 	.word	0x000020b0


	//   ....[3]....
        /*0050*/ 	.word	0x00003eb0


	//   ....[4]....
        /*0054*/ 	.word	0x00003ed0


	//   ....[5]....
        /*0058*/ 	.word	0x00003f00


	//   ....[6]....
        /*005c*/ 	.word	0x00004910


	//   ....[7]....
        /*0060*/ 	.word	0x00004a30


	//----- nvinfo : EIATTR_COOP_GROUP_MASK_REGIDS
	.align		4
.L_39:
        /*0064*/ 	.byte	0x04, 0x29
        /*0066*/ 	.short	(.L_41 - .L_40)


	//   ....[0]....
.L_40:
        /*0068*/ 	.word	0xffffffff


	//   ....[1]....
        /*006c*/ 	.word	0xffffffff


	//   ....[2]....
        /*0070*/ 	.word	0xffffffff


	//   ....[3]....
        /*0074*/ 	.word	0xffffffff


	//   ....[4]....
        /*0078*/ 	.word	0xffffffff


	//   ....[5]....
        /*007c*/ 	.word	0xffffffff


	//   ....[6]....
        /*0080*/ 	.word	0xffffffff


	//   ....[7]....
        /*0084*/ 	.word	0xffffffff


	//   ....[8]....
        /*0088*/ 	.word	0xffffffff


	//   ....[9]....
        /*008c*/ 	.word	0xffffffff


	//   ....[10]....
        /*0090*/ 	.word	0xffffffff


	//   ....[11]....
        /*0094*/ 	.word	0xffffffff


	//   ....[12]....
        /*0098*/ 	.word	0xffffffff


	//   ....[13]....
        /*009c*/ 	.word	0xffffffff


	//----- nvinfo : EIATTR_COOP_GROUP_INSTR_OFFSETS
	.align		4
.L_41:
        /*00a0*/ 	.byte	0x04, 0x28
        /*00a2*/ 	.short	(.L_43 - .L_42)


	//   ....[0]....
.L_42:
        /*00a4*/ 	.word	0x000000c0


	//   ....[1]....
        /*00a8*/ 	.word	0x00000500


	//   ....[2]....
        /*00ac*/ 	.word	0x00000680


	//   ....[3]....
        /*00b0*/ 	.word	0x000007b0


	//   ....[4]....
        /*00b4*/ 	.word	0x000008a0


	//   ....[5]....
        /*00b8*/ 	.word	0x00000a00


	//   ....[6]....
        /*00bc*/ 	.word	0x00000b90


	//   ....[7]....
        /*00c0*/ 	.word	0x00000dd0


	//   ....[8]....
        /*00c4*/ 	.word	0x00001f90


	//   ....[9]....
        /*00c8*/ 	.word	0x00002d70


	//   ....[10]....
        /*00cc*/ 	.word	0x00003240


	//   ....[11]....
        /*00d0*/ 	.word	0x00003270


	//   ....[12]....
        /*00d4*/ 	.word	0x00003db0


	//   ....[13]....
        /*00d8*/ 	.word	0x00003fc0


	//----- nvinfo : EIATTR_VRC_CTA_INIT_COUNT
	.align		4
.L_43:
        /*00dc*/ 	.byte	0x02, 0x4a
        /*00de*/ 	.byte	0x80
	.zero		1


	//----- nvinfo : EIATTR_SYSCALL_OFFSETS
	.align		4
        /*00e0*/ 	.byte	0x04, 0x46
        /*00e2*/ 	.short	(.L_45 - .L_44)


	//   ....[0]....
.L_44:
        /*00e4*/ 	.word	0x00005430


	//   ....[1]....
        /*00e8*/ 	.word	0x00005570


	//   ....[2]....
        /*00ec*/ 	.word	0x00005c80


	//----- nvinfo : EIATTR_MBARRIER_INSTR_OFFSETS
	.align		4
.L_45:
        /*00f0*/ 	.byte	0x04, 0x39
        /*00f2*/ 	.short	(.L_47 - .L_46)


	//   ....[0]....
.L_46:
        /*00f4*/ 	.word	0x000005f0
        /*00f8*/ 	.word	0x000000ff
        /*00fc*/ 	.word	0x00000000
        /*0100*/ 	.short	0x0100
        /*0102*/ 	.byte	0x08
	.zero		1


	//   ....[1]....
        /*0104*/ 	.word	0x00000600
        /*0108*/ 	.word	0x000000ff
        /*010c*/ 	.word	0x00000020
        /*0110*/ 	.short	0x0100
        /*0112*/ 	.byte	0x08
	.zero		1


	//   ....[2]....
        /*0114*/ 	.word	0x00000610
        /*0118*/ 	.word	0x000000ff
        /*011c*/ 	.word	0x00000008
        /*0120*/ 	.short	0x0100
        /*0122*/ 	.byte	0x08
	.zero		1


	//   ....[3]....
        /*0124*/ 	.word	0x00000620
        /*0128*/ 	.word	0x000000ff
        /*012c*/ 	.word	0x00000028
        /*0130*/ 	.short	0x0100
        /*0132*/ 	.byte	0x08
	.zero		1


	//   ....[4]....
        /*0134*/ 	.word	0x00000630
        /*0138*/ 	.word	0x000000ff
        /*013c*/ 	.word	0x00000010
        /*0140*/ 	.short	0x0100
        /*0142*/ 	.byte	0x08
	.zero		1


	//   ....[5]....
        /*0144*/ 	.word	0x00000640
        /*0148*/ 	.word	0x000000ff
        /*014c*/ 	.word	0x00000030
        /*0150*/ 	.short	0x0100
        /*0152*/ 	.byte	0x08
	.zero		1


	//   ....[6]....
        /*0154*/ 	.word	0x00000650
        /*0158*/ 	.word	0x000000ff
        /*015c*/ 	.word	0x00000018
        /*0160*/ 	.short	0x0100
        /*0162*/ 	.byte	0x08
	.zero		1


	//   ....[7]....
        /*0164*/ 	.word	0x00000660
        /*0168*/ 	.word	0x000000ff
        /*016c*/ 	.word	0x00000038
        /*0170*/ 	.short	0x0100
        /*0172*/ 	.byte	0x08
	.zero		1


	//   ....[8]....
        /*0174*/ 	.word	0x00000780
        /*0178*/ 	.word	0x000000ff
        /*017c*/ 	.word	0x00000040
        /*0180*/ 	.short	0x0100
        /*0182*/ 	.byte	0x09
	.zero		1


	//   ....[9]....
        /*0184*/ 	.word	0x00000790
        /*0188*/ 	.word	0x000000ff
        /*018c*/ 	.word	0x00000048
        /*0190*/ 	.short	0x0100
        /*0192*/ 	.byte	0x09
	.zero		1


	//   ....[10]....
        /*0194*/ 	.word	0x00000870
        /*0198*/ 	.word	0x000000ff
        /*019c*/ 	.word	0x00000050
        /*01a0*/ 	.short	0x0100
        /*01a2*/ 	.byte	0x08
	.zero		1


	//   ....[11]....
        /*01a4*/ 	.word	0x00000880
        /*01a8*/ 	.word	0x000000ff
        /*01ac*/ 	.word	0x00000058
        /*01b0*/ 	.short	0x0100
        /*01b2*/ 	.byte	0x08
	.zero		1


	//   ....[12]....
        /*01b4*/ 	.word	0x000009b0
        /*01b8*/ 	.word	0x000000ff
        /*01bc*/ 	.word	0x00000060
        /*01c0*/ 	.short	0x0100
        /*01c2*/ 	.byte	0x08
	.zero		1


	//   ....[13]....
        /*01c4*/ 	.word	0x000009c0
        /*01c8*/ 	.word	0x000000ff
        /*01cc*/ 	.word	0x00000070
        /*01d0*/ 	.short	0x0100
        /*01d2*/ 	.byte	0x08
	.zero		1


	//   ....[14]....
        /*01d4*/ 	.word	0x000009d0
        /*01d8*/ 	.word	0x000000ff
        /*01dc*/ 	.word	0x00000068
        /*01e0*/ 	.short	0x0100
        /*01e2*/ 	.byte	0x08
	.zero		1


	//   ....[15]....
        /*01e4*/ 	.word	0x000009e0
        /*01e8*/ 	.word	0x000000ff
        /*01ec*/ 	.word	0x00000078
        /*01f0*/ 	.short	0x0100
        /*01f2*/ 	.byte	0x08
	.zero		1


	//   ....[16]....
        /*01f4*/ 	.word	0x00000b00
        /*01f8*/ 	.word	0x000000ff
        /*01fc*/ 	.word	0x00000080
        /*0200*/ 	.short	0x0100
        /*0202*/ 	.byte	0x09
	.zero		1


	//   ....[17]....
        /*0204*/ 	.word	0x00000b10
        /*0208*/ 	.word	0x000000ff
        /*020c*/ 	.word	0x000000a0
        /*0210*/ 	.short	0x0100
        /*0212*/ 	.byte	0x09
	.zero		1


	//   ....[18]....
        /*0214*/ 	.word	0x00000b20
        /*0218*/ 	.word	0x000000ff
        /*021c*/ 	.word	0x00000088
        /*0220*/ 	.short	0x0100
        /*0222*/ 	.byte	0x09
	.zero		1


	//   ....[19]....
        /*0224*/ 	.word	0x00000b30
        /*0228*/ 	.word	0x000000ff
        /*022c*/ 	.word	0x000000a8
        /*0230*/ 	.short	0x0100
        /*0232*/ 	.byte	0x09
	.zero		1


	//   ....[20]....
        /*0234*/ 	.word	0x00000b40
        /*0238*/ 	.word	0x000000ff
        /*023c*/ 	.word	0x00000090
        /*0240*/ 	.short	0x0100
        /*0242*/ 	.byte	0x09
	.zero		1


	//   ....[21]....
        /*0244*/ 	.word	0x00000b50
        /*0248*/ 	.word	0x000000ff
        /*024c*/ 	.word	0x000000b0
        /*0250*/ 	.short	0x0100
        /*0252*/ 	.byte	0x09
	.zero		1


	//   ....[22]....
        /*0254*/ 	.word	0x00000b60
        /*0258*/ 	.word	0x000000ff
        /*025c*/ 	.word	0x00000098
        /*0260*/ 	.short	0x0100
        /*0262*/ 	.byte	0x09
	.zero		1


	//   ....[23]....
        /*0264*/ 	.word	0x00000b70
        /*0268*/ 	.word	0x000000ff
        /*026c*/ 	.word	0x000000b8
        /*0270*/ 	.short	0x0100
        /*0272*/ 	.byte	0x09
	.zero		1


	//   ....[24]....
        /*0274*/ 	.word	0x00000c60
        /*0278*/ 	.word	0x000000ff
        /*027c*/ 	.word	0x000000c0
        /*0280*/ 	.short	0x0100
        /*0282*/ 	.byte	0x08
	.zero		1


	//   ....[25]....
        /*0284*/ 	.word	0x00000c70
        /*0288*/ 	.word	0x000000ff
        /*028c*/ 	.word	0x000000d0
        /*0290*/ 	.short	0x0100
        /*0292*/ 	.byte	0x08
	.zero		1


	//   ....[26]....
        /*0294*/ 	.word	0x00000c80
        /*0298*/ 	.word	0x000000ff
        /*029c*/ 	.word	0x000000c8
        /*02a0*/ 	.short	0x0100
        /*02a2*/ 	.byte	0x08
	.zero		1


	//   ....[27]....
        /*02a4*/ 	.word	0x00000c90
        /*02a8*/ 	.word	0x000000ff
        /*02ac*/ 	.word	0x000000d8
        /*02b0*/ 	.short	0x0100
        /*02b2*/ 	.byte	0x08
	.zero		1


	//   ....[28]....
        /*02b4*/ 	.word	0x00000d80
        /*02b8*/ 	.word	0x000000ff
        /*02bc*/ 	.word	0x000000e0
        /*02c0*/ 	.short	0x0100
        /*02c2*/ 	.byte	0x06
	.zero		1


	//   ....[29]....
        /*02c4*/ 	.word	0x00001790
        /*02c8*/ 	.word	0x00000003
        /*02cc*/ 	.word	0x000000d0
        /*02d0*/ 	.short	0x010a
        /*02d2*/ 	.byte	0xff
	.zero		1


	//   ....[30]....
        /*02d4*/ 	.word	0x000017c0
        /*02d8*/ 	.word	0x00000003
        /*02dc*/ 	.word	0x000000c0
        /*02e0*/ 	.short	0x0101
        /*02e2*/ 	.byte	0xff
	.zero		1


	//   ....[31]....
        /*02e4*/ 	.word	0x000018c0
        /*02e8*/ 	.word	0x000000ff
        /*02ec*/ 	.word	0x00000020
        /*02f0*/ 	.short	0x010a
        /*02f2*/ 	.byte	0x08
	.zero		1


	//   ....[32]....
        /*02f4*/ 	.word	0x00001990
        /*02f8*/ 	.word	0x000000ff
        /*02fc*/ 	.word	0x00000020
        /*0300*/ 	.short	0x010a
        /*0302*/ 	.byte	0x21
	.zero		1


	//   ....[33]....
        /*0304*/ 	.word	0x00001b40
        /*0308*/ 	.word	0x000000ff
        /*030c*/ 	.word	0x00000020
        /*0310*/ 	.short	0x010a
        /*0312*/ 	.byte	0x08
	.zero		1


	//   ....[34]....
        /*0314*/ 	.word	0x00001c40
        /*0318*/ 	.word	0x000000ff
        /*031c*/ 	.word	0x00000058
        /*0320*/ 	.short	0x0101
        /*0322*/ 	.byte	0x04
	.zero		1


	//   ....[35]....
        /*0324*/ 	.word	0x00001c60
        /*0328*/ 	.word	0x000000ff
        /*032c*/ 	.word	0x00000020
        /*0330*/ 	.short	0x010a
        /*0332*/ 	.byte	0x08
	.zero		1


	//   ....[36]....
        /*0334*/ 	.word	0x00001ce0
        /*0338*/ 	.word	0x000000ff
        /*033c*/ 	.word	0x00000020
        /*0340*/ 	.short	0x010a
        /*0342*/ 	.byte	0x11
	.zero		1


	//   ....[37]....
        /*0344*/ 	.word	0x00001e70
        /*0348*/ 	.word	0x000000ff
        /*034c*/ 	.word	0x00000020
        /*0350*/ 	.short	0x010a
        /*0352*/ 	.byte	0x08
	.zero		1


	//   ....[38]....
        /*0354*/ 	.word	0x00001fc0
        /*0358*/ 	.word	0x00000002
        /*035c*/ 	.word	0x00000060
        /*0360*/ 	.short	0x010a
        /*0362*/ 	.byte	0xff
	.zero		1


	//   ....[39]....
        /*0364*/ 	.word	0x00002080
        /*0368*/ 	.word	0x00000002
        /*036c*/ 	.word	0x00000000
        /*0370*/ 	.short	0x0101
        /*0372*/ 	.byte	0xff
	.zero		1


	//   ....[40]....
        /*0374*/ 	.word	0x000025e0
        /*0378*/ 	.word	0x000000ff
        /*037c*/ 	.word	0x00000000
        /*0380*/ 	.short	0x010a
        /*0382*/ 	.byte	0x05
	.zero		1


	//   ....[41]....
        /*0384*/ 	.word	0x00002670
        /*0388*/ 	.word	0x000000ff
        /*038c*/ 	.word	0x00000000
        /*0390*/ 	.short	0x010a
        /*0392*/ 	.byte	0x05
	.zero		1


	//   ....[42]....
        /*0394*/ 	.word	0x00002700
        /*0398*/ 	.word	0x000000ff
        /*039c*/ 	.word	0x00000000
        /*03a0*/ 	.short	0x010a
        /*03a2*/ 	.byte	0x05
	.zero		1


	//   ....[43]....
        /*03a4*/ 	.word	0x000027a0
        /*03a8*/ 	.word	0x00000000
        /*03ac*/ 	.word	0x00000000
        /*03b0*/ 	.short	0x010a
        /*03b2*/ 	.byte	0xff
	.zero		1


	//   ....[44]....
        /*03b4*/ 	.word	0x000028d0
        /*03b8*/ 	.word	0x00000000
        /*03bc*/ 	.word	0x000000c0
        /*03c0*/ 	.short	0x010a
        /*03c2*/ 	.byte	0xff
	.zero		1


	//   ....[45]....
        /*03c4*/ 	.word	0x00002940
        /*03c8*/ 	.word	0x00000004
        /*03cc*/ 	.word	0x00000000
        /*03d0*/ 	.short	0x0101
        /*03d2*/ 	.byte	0xff
	.zero		1


	//   ....[46]....
        /*03d4*/ 	.word	0x00002960
        /*03d8*/ 	.word	0x000000ff
        /*03dc*/ 	.word	0x00000070
        /*03e0*/ 	.short	0x010a
        /*03e2*/ 	.byte	0x05
	.zero		1


	//   ....[47]....
        /*03e4*/ 	.word	0x00002a80
        /*03e8*/ 	.word	0x00000000
        /*03ec*/ 	.word	0x00000060
        /*03f0*/ 	.short	0x010a
        /*03f2*/ 	.byte	0xff
	.zero		1


	//   ....[48]....
        /*03f4*/ 	.word	0x00002b80
        /*03f8*/ 	.word	0x00000000
        /*03fc*/ 	.word	0x00000000
        /*0400*/ 	.short	0x0101
        /*0402*/ 	.byte	0xff
	.zero		1


	//   ....[49]....
        /*0404*/ 	.word	0x00002c10
        /*0408*/ 	.word	0x000000ff
        /*040c*/ 	.word	0x00000070
        /*0410*/ 	.short	0x0106
        /*0412*/ 	.byte	0x05
	.zero		1


	//   ....[50]....
        /*0414*/ 	.word	0x00002c30
        /*0418*/ 	.word	0x000000ff
        /*041c*/ 	.word	0x00000070
        /*0420*/ 	.short	0x010a
        /*0422*/ 	.byte	0x05
	.zero		1


	//   ....[51]....
        /*0424*/ 	.word	0x00002cc0
        /*0428*/ 	.word	0x000000ff
        /*042c*/ 	.word	0x00000070
        /*0430*/ 	.short	0x0106
        /*0432*/ 	.byte	0x04
	.zero		1


	//   ....[52]....
        /*0434*/ 	.word	0x00002d00
        /*0438*/ 	.word	0x00000000
        /*043c*/ 	.word	0x00000070
        /*0440*/ 	.short	0x010a
        /*0442*/ 	.byte	0xff
	.zero		1


	//   ....[53]....
        /*0444*/ 	.word	0x00002f40
        /*0448*/ 	.word	0x000000ff
        /*044c*/ 	.word	0x00000008
        /*0450*/ 	.short	0x010a
        /*0452*/ 	.byte	0x06
	.zero		1


	//   ....[54]....
        /*0454*/ 	.word	0x00002f60
        /*0458*/ 	.word	0x000000ff
        /*045c*/ 	.word	0x00000008
        /*0460*/ 	.short	0x010a
        /*0462*/ 	.byte	0x06
	.zero		1


	//   ....[55]....
        /*0464*/ 	.word	0x000030f0
        /*0468*/ 	.word	0x000000ff
        /*046c*/ 	.word	0x00000008
        /*0470*/ 	.short	0x010a
        /*0472*/ 	.byte	0x06
	.zero		1


	//   ....[56]....
        /*0474*/ 	.word	0x00003110
        /*0478*/ 	.word	0x000000ff
        /*047c*/ 	.word	0x00000008
        /*0480*/ 	.short	0x010a
        /*0482*/ 	.byte	0x06
	.zero		1


	//   ....[57]....
        /*0484*/ 	.word	0x000031d0
        /*0488*/ 	.word	0x000000ff
        /*048c*/ 	.word	0x00000000
        /*0490*/ 	.short	0x0101
        /*0492*/ 	.byte	0x07
	.zero		1


	//   ....[58]....
        /*0494*/ 	.word	0x000034d0
        /*0498*/ 	.word	0x00000000
        /*049c*/ 	.word	0x00000060
        /*04a0*/ 	.short	0x010a
        /*04a2*/ 	.byte	0xff
	.zero		1


	//   ....[59]....
        /*04a4*/ 	.word	0x00003590
        /*04a8*/ 	.word	0x00000000
        /*04ac*/ 	.word	0x00000000
        /*04b0*/ 	.short	0x0101
        /*04b2*/ 	.byte	0xff
	.zero		1


	//   ....[60]....
        /*04b4*/ 	.word	0x00003650
        /*04b8*/ 	.word	0x000000ff
        /*04bc*/ 	.word	0x00000000
        /*04c0*/ 	.short	0x010a
        /*04c2*/ 	.byte	0x06
	.zero		1


	//   ....[61]....
        /*04c4*/ 	.word	0x00003660
        /*04c8*/ 	.word	0x000000ff
        /*04cc*/ 	.word	0x000000a0
        /*04d0*/ 	.short	0x010a
        /*04d2*/ 	.byte	0x0a
	.zero		1


	//   ....[62]....
        /*04d4*/ 	.word	0x00003710
        /*04d8*/ 	.word	0x000000ff
        /*04dc*/ 	.word	0x00000000
        /*04e0*/ 	.short	0x010a
        /*04e2*/ 	.byte	0x09
	.zero		1


	//   ....[63]....
        /*04e4*/ 	.word	0x00003850
        /*04e8*/ 	.word	0x000000ff
        /*04ec*/ 	.word	0x00000000
        /*04f0*/ 	.short	0x010a
        /*04f2*/ 	.byte	0x06
	.zero		1


	//   ....[64]....
        /*04f4*/ 	.word	0x00003aa0
        /*04f8*/ 	.word	0x000000ff
        /*04fc*/ 	.word	0x00000000
        /*0500*/ 	.short	0x010a
        /*0502*/ 	.byte	0x07
	.zero		1


	//   ....[65]....
        /*0504*/ 	.word	0x00003b30
        /*0508*/ 	.word	0x000000ff
        /*050c*/ 	.word	0x00000000
        /*0510*/ 	.short	0x010a
        /*0512*/ 	.byte	0x07
	.zero		1


	//   ....[66]....
        /*0514*/ 	.word	0x00003bc0
        /*0518*/ 	.word	0x000000ff
        /*051c*/ 	.word	0x00000000
        /*0520*/ 	.short	0x010a
        /*0522*/ 	.byte	0x07
	.zero		1


	//   ....[67]....
        /*0524*/ 	.word	0x00003c60
        /*0528*/ 	.word	0x00000000
        /*052c*/ 	.word	0x00000000
        /*0530*/ 	.short	0x010a
        /*0532*/ 	.byte	0xff
	.zero		1


	//   ....[68]....
        /*0534*/ 	.word	0x00003ca0
        /*0538*/ 	.word	0x00000000
        /*053c*/ 	.word	0x00000000
        /*0540*/ 	.short	0x010a
        /*0542*/ 	.byte	0xff
	.zero		1


	//   ....[69]....
        /*0544*/ 	.word	0x00003d10
        /*0548*/ 	.word	0x000000ff
        /*054c*/ 	.word	0x00000000
        /*0550*/ 	.short	0x0101
        /*0552*/ 	.byte	0x05
	.zero		1


	//   ....[70]....
        /*0554*/ 	.word	0x00003d50
        /*0558*/ 	.word	0x000000ff
        /*055c*/ 	.word	0x000000e0
        /*0560*/ 	.short	0x010a
        /*0562*/ 	.byte	0x08
	.zero		1


	//   ....[71]....
        /*0564*/ 	.word	0x00003da0
        /*0568*/ 	.word	0x000000ff
        /*056c*/ 	.word	0x00000000
        /*0570*/ 	.short	0x0101
        /*0572*/ 	.byte	0x05
	.zero		1


	//   ....[72]....
        /*0574*/ 	.word	0x000041b0
        /*0578*/ 	.word	0x00000000
        /*057c*/ 	.word	0x00000060
        /*0580*/ 	.short	0x010a
        /*0582*/ 	.byte	0xff
	.zero		1


	//   ....[73]....
        /*0584*/ 	.word	0x000042a0
        /*0588*/ 	.word	0x00000000
        /*058c*/ 	.word	0x00000000
        /*0590*/ 	.short	0x0101
        /*0592*/ 	.byte	0xff
	.zero		1


	//   ....[74]....
        /*0594*/ 	.word	0x000045c0
        /*0598*/ 	.word	0x000000ff
        /*059c*/ 	.word	0x00000058
        /*05a0*/ 	.short	0x010a
        /*05a2*/ 	.byte	0x06
	.zero		1


	//   ....[75]....
        /*05a4*/ 	.word	0x00004740
        /*05a8*/ 	.word	0x000000ff
        /*05ac*/ 	.word	0x00000048
        /*05b0*/ 	.short	0x010a
        /*05b2*/ 	.byte	0x06
	.zero		1


	//   ....[76]....
        /*05b4*/ 	.word	0x00004a70
        /*05b8*/ 	.word	0x000000ff
        /*05bc*/ 	.word	0x00000040
        /*05c0*/ 	.short	0x010b
        /*05c2*/ 	.byte	0x06
	.zero		1


	//   ....[77]....
        /*05c4*/ 	.word	0x00004a90
        /*05c8*/ 	.word	0x000000ff
        /*05cc*/ 	.word	0x00000000
        /*05d0*/ 	.short	0x0101
        /*05d2*/ 	.byte	0x25
	.zero		1


	//   ....[78]....
        /*05d4*/ 	.word	0x00004ad0
        /*05d8*/ 	.word	0x00000000
        /*05dc*/ 	.word	0x00000048
        /*05e0*/ 	.short	0x010a
        /*05e2*/ 	.byte	0xff
	.zero		1


	//   ....[79]....
        /*05e4*/ 	.word	0x00004e40
        /*05e8*/ 	.word	0x00000000
        /*05ec*/ 	.word	0x00000060
        /*05f0*/ 	.short	0x010a
        /*05f2*/ 	.byte	0xff
	.zero		1


	//   ....[80]....
        /*05f4*/ 	.word	0x00004f50
        /*05f8*/ 	.word	0x00000000
        /*05fc*/ 	.word	0x00000000
        /*0600*/ 	.short	0x0101
        /*0602*/ 	.byte	0xff
	.zero		1


	//   ....[81]....
        /*0604*/ 	.word	0x000058c0
        /*0608*/ 	.word	0x000000ff
        /*060c*/ 	.word	0x00000040
        /*0610*/ 	.short	0x010a
        /*0612*/ 	.byte	0x2b
	.zero		1


	//   ....[82]....
        /*0614*/ 	.word	0x000058d0
        /*0618*/ 	.word	0x00000071
        /*061c*/ 	.word	0x00000080
        /*0620*/ 	.short	0x010a
        /*0622*/ 	.byte	0xff
	.zero		1


	//   ....[83]....
        /*0624*/ 	.word	0x00005a20
        /*0628*/ 	.word	0x000000ff
        /*062c*/ 	.word	0x00000040
        /*0630*/ 	.short	0x010a
        /*0632*/ 	.byte	0x2b
	.zero		1


	//   ....[84]....
        /*0634*/ 	.word	0x00005b00
        /*0638*/ 	.word	0x000000ff
        /*063c*/ 	.word	0x00000000
        /*0640*/ 	.short	0x0101
        /*0642*/ 	.byte	0x04
	.zero		1


	//   ....[85]....
        /*0644*/ 	.word	0x00005b60
        /*0648*/ 	.word	0x00000071
        /*064c*/ 	.word	0x00000080
        /*0650*/ 	.short	0x010a
        /*0652*/ 	.byte	0xff
	.zero		1


	//   ....[86]....
        /*0654*/ 	.word	0x00005dc0
        /*0658*/ 	.word	0x00000071
        /*065c*/ 	.word	0x00000000
        /*0660*/ 	.short	0x0101
        /*0662*/ 	.byte	0xff
	.zero		1


	//   ....[87]....
        /*0664*/ 	.word	0x00006810
        /*0668*/ 	.word	0x00000003
        /*066c*/ 	.word	0x000000d0
        /*0670*/ 	.short	0x010a
        /*0672*/ 	.byte	0xff
	.zero		1


	//   ....[88]....
        /*0674*/ 	.word	0x00006870
        /*0678*/ 	.word	0x00000002
        /*067c*/ 	.word	0x00000020
        /*0680*/ 	.short	0x010a
        /*0682*/ 	.byte	0xff
	.zero		1


	//   ....[89]....
        /*0684*/ 	.word	0x000068d0
        /*0688*/ 	.word	0x00000002
        /*068c*/ 	.word	0x00000020
        /*0690*/ 	.short	0x010a
        /*0692*/ 	.byte	0xff
	.zero		1


	//   ....[90]....
        /*0694*/ 	.word	0x00006920
        /*0698*/ 	.word	0x00000002
        /*069c*/ 	.word	0x00000060
        /*06a0*/ 	.short	0x010a
        /*06a2*/ 	.byte	0xff
	.zero		1


	//   ....[91]....
        /*06a4*/ 	.word	0x00006980
        /*06a8*/ 	.word	0x00000000
        /*06ac*/ 	.word	0x00000000
        /*06b0*/ 	.short	0x010a
        /*06b2*/ 	.byte	0xff
	.zero		1


	//   ....[92]....
        /*06b4*/ 	.word	0x000069e0
        /*06b8*/ 	.word	0x00000000
        /*06bc*/ 	.word	0x00000000
        /*06c0*/ 	.short	0x010a
        /*06c2*/ 	.byte	0xff
	.zero		1


	//   ....[93]....
        /*06c4*/ 	.word	0x00006a40
        /*06c8*/ 	.word	0x00000000
        /*06cc*/ 	.word	0x00000000
        /*06d0*/ 	.short	0x010a
        /*06d2*/ 	.byte	0xff
	.zero		1


	//   ....[94]....
        /*06d4*/ 	.word	0x00006a90
        /*06d8*/ 	.word	0x00000000
        /*06dc*/ 	.word	0x000000c0
        /*06e0*/ 	.short	0x010a
        /*06e2*/ 	.byte	0xff
	.zero		1


	//   ....[95]....
        /*06e4*/ 	.word	0x00006af0
        /*06e8*/ 	.word	0x00000000
        /*06ec*/ 	.word	0x00000070
        /*06f0*/ 	.short	0x010a
        /*06f2*/ 	.byte	0xff
	.zero		1


	//   ....[96]....
        /*06f4*/ 	.word	0x00006b40
        /*06f8*/ 	.word	0x00000000
        /*06fc*/ 	.word	0x00000060
        /*0700*/ 	.short	0x010a
        /*0702*/ 	.byte	0xff
	.zero		1


	//   ....[97]....
        /*0704*/ 	.word	0x00006ba0
        /*0708*/ 	.word	0x00000000
        /*070c*/ 	.word	0x00000070
        /*0710*/ 	.short	0x010a
        /*0712*/ 	.byte	0xff
	.zero		1


	//   ....[98]....
        /*0714*/ 	.word	0x00006c00
        /*0718*/ 	.word	0x00000004
        /*071c*/ 	.word	0x00000008
        /*0720*/ 	.short	0x010a
        /*0722*/ 	.byte	0xff
	.zero		1


	//   ....[99]....
        /*0724*/ 	.word	0x00006ce0
        /*0728*/ 	.word	0x00000002
        /*072c*/ 	.word	0x00000008
        /*0730*/ 	.short	0x010a
        /*0732*/ 	.byte	0xff
	.zero		1


	//   ....[100]....
        /*0734*/ 	.word	0x00006d30
        /*0738*/ 	.word	0x00000000
        /*073c*/ 	.word	0x00000060
        /*0740*/ 	.short	0x010a
        /*0742*/ 	.byte	0xff
	.zero		1


	//   ....[101]....
        /*0744*/ 	.word	0x00006d90
        /*0748*/ 	.word	0x00000000
        /*074c*/ 	.word	0x000000a0
        /*0750*/ 	.short	0x010a
        /*0752*/ 	.byte	0xff
	.zero		1


	//   ....[102]....
        /*0754*/ 	.word	0x00006df0
        /*0758*/ 	.word	0x00000000
        /*075c*/ 	.word	0x00000000
        /*0760*/ 	.short	0x010a
        /*0762*/ 	.byte	0xff
	.zero		1


	//   ....[103]....
        /*0764*/ 	.word	0x00006e50
        /*0768*/ 	.word	0x00000000
        /*076c*/ 	.word	0x00000000
        /*0770*/ 	.short	0x010a
        /*0772*/ 	.byte	0xff
	.zero		1


	//   ....[104]....
        /*0774*/ 	.word	0x00006eb0
        /*0778*/ 	.word	0x00000000
        /*077c*/ 	.word	0x00000000
        /*0780*/ 	.short	0x010a
        /*0782*/ 	.byte	0xff
	.zero		1


	//   ....[105]....
        /*0784*/ 	.word	0x00006f10
        /*0788*/ 	.word	0x00000000
        /*078c*/ 	.word	0x00000000
        /*0790*/ 	.short	0x010a
        /*0792*/ 	.byte	0xff
	.zero		1


	//   ....[106]....
        /*0794*/ 	.word	0x00006f70
        /*0798*/ 	.word	0x00000000
        /*079c*/ 	.word	0x000000e0
        /*07a0*/ 	.short	0x010a
        /*07a2*/ 	.byte	0xff
	.zero		1


	//   ....[107]....
        /*07a4*/ 	.word	0x00006fc0
        /*07a8*/ 	.word	0x00000000
        /*07ac*/ 	.word	0x00000060
        /*07b0*/ 	.short	0x010a
        /*07b2*/ 	.byte	0xff
	.zero		1


	//   ....[108]....
        /*07b4*/ 	.word	0x00007020
        /*07b8*/ 	.word	0x00000000
        /*07bc*/ 	.word	0x00000058
        /*07c0*/ 	.short	0x010a
        /*07c2*/ 	.byte	0xff
	.zero		1


	//   ....[109]....
        /*07c4*/ 	.word	0x00007080
        /*07c8*/ 	.word	0x00000003
        /*07cc*/ 	.word	0x00000048
        /*07d0*/ 	.short	0x010a
        /*07d2*/ 	.byte	0xff
	.zero		1


	//   ....[110]....
        /*07d4*/ 	.word	0x000070d0
        /*07d8*/ 	.word	0x00000000
        /*07dc*/ 	.word	0x00000060
        /*07e0*/ 	.short	0x010a
        /*07e2*/ 	.byte	0xff
	.zero		1


	//   ....[111]....
        /*07e4*/ 	.word	0x00007130
        /*07e8*/ 	.word	0x00000000
        /*07ec*/ 	.word	0x00000040
        /*07f0*/ 	.short	0x010a
        /*07f2*/ 	.byte	0xff
	.zero		1


	//   ....[112]....
        /*07f4*/ 	.word	0x00007180
        /*07f8*/ 	.word	0x00000071
        /*07fc*/ 	.word	0x00000080
        /*0800*/ 	.short	0x010a
        /*0802*/ 	.byte	0xff
	.zero		1


	//----- nvinfo : EIATTR_NUM_MBARRIERS
	.align		4
.L_47:
        /*0804*/ 	.byte	0x03, 0x38
        /*0806*/ 	.short	0x001d


	//----- nvinfo : EIATTR_EXIT_INSTR_OFFSETS
	.align		4
        /*0808*/ 	.byte	0x04, 0x1c
        /*080a*/ 	.short	(.L_49 - .L_48)


	//   ....[0]....
.L_48:
        /*080c*/ 	.word	0x000027d0


	//   ....[1]....
        /*0810*/ 	.word	0x00002cd0


	//   ....[2]....
        /*0814*/ 	.word	0x00002d30


	//   ....[3]....
        /*0818*/ 	.word	0x00003fd0


	//   ....[4]....
        /*081c*/ 	.word	0x00004b00


	//   ....[5]....
        /*0820*/ 	.word	0x00004b40


	//   ....[6]....
        /*0824*/ 	.word	0x00006800


	//----- nvinfo : EIATTR_MAX_THREADS
	.align		4
.L_49:
        /*0828*/ 	.byte	0x04, 0x05
        /*082a*/ 	.short	(.L_51 - .L_50)
.L_50:
        /*082c*/ 	.word	0x00000100
        /*0830*/ 	.word	0x00000001
        /*0834*/ 	.word	0x00000001


	//----- nvinfo : EIATTR_CRS_STACK_SIZE
	.align		4
.L_51:
        /*0838*/ 	.byte	0x04, 0x1e
        /*083a*/ 	.short	(.L_53 - .L_52)
.L_52:
        /*083c*/ 	.word	0x00000000


	//----- nvinfo : EIATTR_CBANK_PARAM_SIZE
	.align		4
.L_53:
        /*0840*/ 	.byte	0x03, 0x19
        /*0842*/ 	.short	0x0800


	//----- nvinfo : EIATTR_PARAM_CBANK
	.align		4
        /*0844*/ 	.byte	0x04, 0x0a
        /*0846*/ 	.short	(.L_55 - .L_54)
	.align		4
.L_54:
        /*0848*/ 	.word	index@(.nv.constant0._ZN7cutlass13device_kernelINS_4gemm6kernel13GemmUniversalIN4cute5tupleIJiiiiEEENS1_10collective13CollectiveMmaINS1_35MainloopSm100TmaUmmaWarpSpecializedILi4ELi2ELi4ENS5_IJNS4_1CILi2EEENSA_ILi1EEESC_EEEEENS5_IJNSA_ILi128EEENSA_ILi64EEESG_EEEaNS5_IJlSC_lEEEaSI_NS4_8TiledMMAINS4_8MMA_AtomIJNS4_21SM100_MMA_S8_2x1SM_SSIaaiLi128ELi64ELNS4_4UMMA5MajorE0ELSN_0ELNSM_8SaturateE0EEEEEENS4_6LayoutINS5_IJSC_SC_SC_EEENS5_IJNSA_ILi0EEEST_ST_EEEEENS5_IJNS4_10UnderscoreESW_SW_EEEEENS4_18SM100_TMA_2SM_LOADENS4_14ComposedLayoutINS4_7SwizzleILi2ELi4ELi3EEENS4_18smem_ptr_flag_bitsILi8EEENSR_INS5_IJNSA_ILi8EEESG_EEENS5_IJSG_SC_EEEEEEEvNS4_8identityESZ_S19_vS1A_EENS_8epilogue10collective18CollectiveEpilogueINS1C_23Sm100TmaWarpSpecializedILi1ELi1ELi32ELb0ELb0EEEJNS5_IJSG_SG_SG_EEENS5_IJNSR_ISG_SC_EES1I_EEEaSI_aSI_NS1C_6fusion15FusionCallbacksIS1G_NS1K_17LinearCombinationIaiaiLNS_15FloatRoundStyleE2EEES1H_S1J_JEEENS4_5SM1004TMEM4LOAD26SM100_TMEM_LOAD_32dp32b32xENS4_13SM90_TMA_LOADES19_NS4_39AutoVectorizingCopyWithAssumedAlignmentILi128EEENS4_14SM90_TMA_STOREES19_S1W_S1W_EEEvvEEEEvNT_6ParamsE)
        /*084c*/ 	.short	0x0380
        /*084e*/ 	.short	0x0800


	//----- nvinfo : EIATTR_SW_WAR
	.align		4
.L_55:
        /*0850*/ 	.byte	0x04, 0x36
        /*0852*/ 	.short	(.L_57 - .L_56)
.L_56:
        /*0854*/ 	.word	0x00000008
.L_57:


//--------------------- .nv.callgraph             --------------------------
	.section	.nv.callgraph,"",@"SHT_CUDA_CALLGRAPH"
	.align	4
	.sectionentsize	8
	.align		4
        /*0000*/ 	.word	0x00000000
	.align		4
        /*0004*/ 	.word	0xffffffff
	.align		4
        /*0008*/ 	.word	index@(_ZN7cutlass13device_kernelINS_4gemm6kernel13GemmUniversalIN4cute5tupleIJiiiiEEENS1_10collective13CollectiveMmaINS1_35MainloopSm100TmaUmmaWarpSpecializedILi4ELi2ELi4ENS5_IJNS4_1CILi2EEENSA_ILi1EEESC_EEEEENS5_IJNSA_ILi128EEENSA_ILi64EEESG_EEEaNS5_IJlSC_lEEEaSI_NS4_8TiledMMAINS4_8MMA_AtomIJNS4_21SM100_MMA_S8_2x1SM_SSIaaiLi128ELi64ELNS4_4UMMA5MajorE0ELSN_0ELNSM_8SaturateE0EEEEEENS4_6LayoutINS5_IJSC_SC_SC_EEENS5_IJNSA_ILi0EEEST_ST_EEEEENS5_IJNS4_10UnderscoreESW_SW_EEEEENS4_18SM100_TMA_2SM_LOADENS4_14ComposedLayoutINS4_7SwizzleILi2ELi4ELi3EEENS4_18smem_ptr_flag_bitsILi8EEENSR_INS5_IJNSA_ILi8EEESG_EEENS5_IJSG_SC_EEEEEEEvNS4_8identityESZ_S19_vS1A_EENS_8epilogue10collective18CollectiveEpilogueINS1C_23Sm100TmaWarpSpecializedILi1ELi1ELi32ELb0ELb0EEEJNS5_IJSG_SG_SG_EEENS5_IJNSR_ISG_SC_EES1I_EEEaSI_aSI_NS1C_6fusion15FusionCallbacksIS1G_NS1K_17LinearCombinationIaiaiLNS_15FloatRoundStyleE2EEES1H_S1J_JEEENS4_5SM1004TMEM4LOAD26SM100_TMEM_LOAD_32dp32b32xENS4_13SM90_TMA_LOADES19_NS4_39AutoVectorizingCopyWithAssumedAlignmentILi128EEENS4_14SM90_TMA_STOREES19_S1W_S1W_EEEvvEEEEvNT_6ParamsE)
	.align		4
        /*000c*/ 	.word	index@(__assertfail)
	.align		4
        /*0010*/ 	.word	0x00000000
	.align		4
        /*0014*/ 	.word	0xfffffffe
	.align		4
        /*0018*/ 	.word	0x00000000
	.align		4
        /*001c*/ 	.word	0xfffffffd
	.align		4
        /*0020*/ 	.word	0x00000000
	.align		4
        /*0024*/ 	.word	0xfffffffc


//--------------------- .nv.constant4             --------------------------
	.section	.nv.constant4,"a",@progbits
	.align	8
	.align		8
.nv.constant4:
        /*0000*/ 	.dword	__assertfail
	.align		8
        /*0008*/ 	.dword	__unnamed_1
	.align		8
        /*0010*/ 	.dword	__unnamed_2
	.align		8
        /*0018*/ 	.dword	_ZN40_INTERNAL_21069a09_4_k_cu_3ec08169_106574cuda3std3__45__cpo5beginE
	.align		8
        /*0020*/ 	.dword	_ZN40_INTERNAL_21069a09_4_k_cu_3ec08169_106574cuda3std3__45__cpo3endE
	.align		8
        /*0028*/ 	.dword	_ZN40_INTERNAL_21069a09_4_k_cu_3ec08169_106574cuda3std3__45__cpo6cbeginE
	.align		8
        /*0030*/ 	.dword	_ZN40_INTERNAL_21069a09_4_k_cu_3ec08169_106574cuda3std3__45__cpo4cendE
	.align		8
        /*0038*/ 	.dword	_ZN40_INTERNAL_21069a09_4_k_cu_3ec08169_106574cuda3std3__442_GLOBAL__N__21069a09_4_k_cu_3ec08169_106576ignoreE
	.align		8
        /*0040*/ 	.dword	_ZN40_INTERNAL_21069a09_4_k_cu_3ec08169_106574cuda3std3__419piecewise_constructE
	.align		8
        /*0048*/ 	.dword	_ZN40_INTERNAL_21069a09_4_k_cu_3ec08169_106574cuda3std3__48in_placeE
	.align		8
        /*0050*/ 	.dword	_ZN40_INTERNAL_21069a09_4_k_cu_3ec08169_106574cuda3std6ranges3__45__cpo4swapE
	.align		8
        /*0058*/ 	.dword	_ZN40_INTERNAL_21069a09_4_k_cu_3ec08169_106574cuda3std6ranges3__45__cpo9iter_moveE
	.align		8
        /*0060*/ 	.dword	_ZN40_INTERNAL_21069a09_4_k_cu_3ec08169_106574cute7productE
	.align		8
        /*0068*/ 	.dword	_ZN40_INTERNAL_21069a09_4_k_cu_3ec08169_106574cute1_E
	.align		8
        /*0070*/ 	.dword	$str$25
	.align		8
        /*0078*/ 	.dword	$str$26
	.align		8
        /*0080*/ 	.dword	$str$27
	.align		8
        /*0088*/ 	.dword	$str$28


//--------------------- .text._ZN7cutlass13device_kernelINS_4gemm6kernel13GemmUniversalIN4cute5tupleIJiiiiEEENS1_10collective13CollectiveMmaINS1_35MainloopSm100TmaUmmaWarpSpecializedILi4ELi2ELi4ENS5_IJNS4_1CILi2EEENSA_ILi1EEESC_EEEEENS5_IJNSA_ILi128EEENSA_ILi64EEESG_EEEaNS5_IJlSC_lEEEaSI_NS4_8TiledMMAINS4_8MMA_AtomIJNS4_21SM100_MMA_S8_2x1SM_SSIaaiLi128ELi64ELNS4_4UMMA5MajorE0ELSN_0ELNSM_8SaturateE0EEEEEENS4_6LayoutINS5_IJSC_SC_SC_EEENS5_IJNSA_ILi0EEEST_ST_EEEEENS5_IJNS4_10UnderscoreESW_SW_EEEEENS4_18SM100_TMA_2SM_LOADENS4_14ComposedLayoutINS4_7SwizzleILi2ELi4ELi3EEENS4_18smem_ptr_flag_bitsILi8EEENSR_INS5_IJNSA_ILi8EEESG_EEENS5_IJSG_SC_EEEEEEEvNS4_8identityESZ_S19_vS1A_EENS_8epilogue10collective18CollectiveEpilogueINS1C_23Sm100TmaWarpSpecializedILi1ELi1ELi32ELb0ELb0EEEJNS5_IJSG_SG_SG_EEENS5_IJNSR_ISG_SC_EES1I_EEEaSI_aSI_NS1C_6fusion15FusionCallbacksIS1G_NS1K_17LinearCombinationIaiaiLNS_15FloatRoundStyleE2EEES1H_S1J_JEEENS4_5SM1004TMEM4LOAD26SM100_TMEM_LOAD_32dp32b32xENS4_13SM90_TMA_LOADES19_NS4_39AutoVectorizingCopyWithAssumedAlignmentILi128EEENS4_14SM90_TMA_STOREES19_S1W_S1W_EEEvvEEEEvNT_6ParamsE --------------------------
	.section	.text._ZN7cutlass13device_kernelINS_4gemm6kernel13GemmUniversalIN4cute5tupleIJiiiiEEENS1_10collective13CollectiveMmaINS1_35MainloopSm100TmaUmmaWarpSpecializedILi4ELi2ELi4ENS5_IJNS4_1CILi2EEENSA_ILi1EEESC_EEEEENS5_IJNSA_ILi128EEENSA_ILi64EEESG_EEEaNS5_IJlSC_lEEEaSI_NS4_8TiledMMAINS4_8MMA_AtomIJNS4_21SM100_MMA_S8_2x1SM_SSIaaiLi128ELi64ELNS4_4UMMA5MajorE0ELSN_0ELNSM_8SaturateE0EEEEEENS4_6LayoutINS5_IJSC_SC_SC_EEENS5_IJNSA_ILi0EEEST_ST_EEEEENS5_IJNS4_10UnderscoreESW_SW_EEEEENS4_18SM100_TMA_2SM_LOADENS4_14ComposedLayoutINS4_7SwizzleILi2ELi4ELi3EEENS4_18smem_ptr_flag_bitsILi8EEENSR_INS5_IJNSA_ILi8EEESG_EEENS5_IJSG_SC_EEEEEEEvNS4_8identityESZ_S19_vS1A_EENS_8epilogue10collective18CollectiveEpilogueINS1C_23Sm100TmaWarpSpecializedILi1ELi1ELi32ELb0ELb0EEEJNS5_IJSG_SG_SG_EEENS5_IJNSR_ISG_SC_EES1I_EEEaSI_aSI_NS1C_6fusion15FusionCallbacksIS1G_NS1K_17LinearCombinationIaiaiLNS_15FloatRoundStyleE2EEES1H_S1J_JEEENS4_5SM1004TMEM4LOAD26SM100_TMEM_LOAD_32dp32b32xENS4_13SM90_TMA_LOADES19_NS4_39AutoVectorizingCopyWithAssumedAlignmentILi128EEENS4_14SM90_TMA_STOREES19_S1W_S1W_EEEvvEEEEvNT_6ParamsE,"ax",@progbits
	.align	128
.text._ZN7cutlass13device_kernelINS_4gemm6kernel13GemmUniversalIN4cute5tupleIJiiiiEEENS1_10collective13CollectiveMmaINS1_35MainloopSm100TmaUmmaWarpSpecializedILi4ELi2ELi4ENS5_IJNS4_1CILi2EEENSA_ILi1EEESC_EEEEENS5_IJNSA_ILi128EEENSA_ILi64EEESG_EEEaNS5_IJlSC_lEEEaSI_NS4_8TiledMMAINS4_8MMA_AtomIJNS4_21SM100_MMA_S8_2x1SM_SSIaaiLi128ELi64ELNS4_4UMMA5MajorE0ELSN_0ELNSM_8SaturateE0EEEEEENS4_6LayoutINS5_IJSC_SC_SC_EEENS5_IJNSA_ILi0EEEST_ST_EEEEENS5_IJNS4_10UnderscoreESW_SW_EEEEENS4_18SM100_TMA_2SM_LOADENS4_14ComposedLayoutINS4_7SwizzleILi2ELi4ELi3EEENS4_18smem_ptr_flag_bitsILi8EEENSR_INS5_IJNSA_ILi8EEESG_EEENS5_IJSG_SC_EEEEEEEvNS4_8identityESZ_S19_vS1A_EENS_8epilogue10collective18CollectiveEpilogueINS1C_23Sm100TmaWarpSpecializedILi1ELi1ELi32ELb0ELb0EEEJNS5_IJSG_SG_SG_EEENS5_IJNSR_ISG_SC_EES1I_EEEaSI_aSI_NS1C_6fusion15FusionCallbacksIS1G_NS1K_17LinearCombinationIaiaiLNS_15FloatRoundStyleE2EEES1H_S1J_JEEENS4_5SM1004TMEM4LOAD26SM100_TMEM_LOAD_32dp32b32xENS4_13SM90_TMA_LOADES19_NS4_39AutoVectorizingCopyWithAssumedAlignmentILi128EEENS4_14SM90_TMA_STOREES19_S1W_S1W_EEEvvEEEEvNT_6ParamsE:
        .type           _ZN7cutlass13device_kernelINS_4gemm6kernel13GemmUniversalIN4cute5tupleIJiiiiEEENS1_10collective13CollectiveMmaINS1_35MainloopSm100TmaUmmaWarpSpecializedILi4ELi2ELi4ENS5_IJNS4_1CILi2EEENSA_ILi1EEESC_EEEEENS5_IJNSA_ILi128EEENSA_ILi64EEESG_EEEaNS5_IJlSC_lEEEaSI_NS4_8TiledMMAINS4_8MMA_AtomIJNS4_21SM100_MMA_S8_2x1SM_SSIaaiLi128ELi64ELNS4_4UMMA5MajorE0ELSN_0ELNSM_8SaturateE0EEEEEENS4_6LayoutINS5_IJSC_SC_SC_EEENS5_IJNSA_ILi0EEEST_ST_EEEEENS5_IJNS4_10UnderscoreESW_SW_EEEEENS4_18SM100_TMA_2SM_LOADENS4_14ComposedLayoutINS4_7SwizzleILi2ELi4ELi3EEENS4_18smem_ptr_flag_bitsILi8EEENSR_INS5_IJNSA_ILi8EEESG_EEENS5_IJSG_SC_EEEEEEEvNS4_8identityESZ_S19_vS1A_EENS_8epilogue10collective18CollectiveEpilogueINS1C_23Sm100TmaWarpSpecializedILi1ELi1ELi32ELb0ELb0EEEJNS5_IJSG_SG_SG_EEENS5_IJNSR_ISG_SC_EES1I_EEEaSI_aSI_NS1C_6fusion15FusionCallbacksIS1G_NS1K_17LinearCombinationIaiaiLNS_15FloatRoundStyleE2EEES1H_S1J_JEEENS4_5SM1004TMEM4LOAD26SM100_TMEM_LOAD_32dp32b32xENS4_13SM90_TMA_LOADES19_NS4_39AutoVectorizingCopyWithAssumedAlignmentILi128EEENS4_14SM90_TMA_STOREES19_S1W_S1W_EEEvvEEEEvNT_6ParamsE,@function
        .size           _ZN7cutlass13device_kernelINS_4gemm6kernel13GemmUniversalIN4cute5tupleIJiiiiEEENS1_10collective13CollectiveMmaINS1_35MainloopSm100TmaUmmaWarpSpecializedILi4ELi2ELi4ENS5_IJNS4_1CILi2EEENSA_ILi1EEESC_EEEEENS5_IJNSA_ILi128EEENSA_ILi64EEESG_EEEaNS5_IJlSC_lEEEaSI_NS4_8TiledMMAINS4_8MMA_AtomIJNS4_21SM100_MMA_S8_2x1SM_SSIaaiLi128ELi64ELNS4_4UMMA5MajorE0ELSN_0ELNSM_8SaturateE0EEEEEENS4_6LayoutINS5_IJSC_SC_SC_EEENS5_IJNSA_ILi0EEEST_ST_EEEEENS5_IJNS4_10UnderscoreESW_SW_EEEEENS4_18SM100_TMA_2SM_LOADENS4_14ComposedLayoutINS4_7SwizzleILi2ELi4ELi3EEENS4_18smem_ptr_flag_bitsILi8EEENSR_INS5_IJNSA_ILi8EEESG_EEENS5_IJSG_SC_EEEEEEEvNS4_8identityESZ_S19_vS1A_EENS_8epilogue10collective18CollectiveEpilogueINS1C_23Sm100TmaWarpSpecializedILi1ELi1ELi32ELb0ELb0EEEJNS5_IJSG_SG_SG_EEENS5_IJNSR_ISG_SC_EES1I_EEEaSI_aSI_NS1C_6fusion15FusionCallbacksIS1G_NS1K_17LinearCombinationIaiaiLNS_15FloatRoundStyleE2EEES1H_S1J_JEEENS4_5SM1004TMEM4LOAD26SM100_TMEM_LOAD_32dp32b32xENS4_13SM90_TMA_LOADES19_NS4_39AutoVectorizingCopyWithAssumedAlignmentILi128EEENS4_14SM90_TMA_STOREES19_S1W_S1W_EEEvvEEEEvNT_6ParamsE,(.L_x_149 - _ZN7cutlass13device_kernelINS_4gemm6kernel13GemmUniversalIN4cute5tupleIJiiiiEEENS1_10collective13CollectiveMmaINS1_35MainloopSm100TmaUmmaWarpSpecializedILi4ELi2ELi4ENS5_IJNS4_1CILi2EEENSA_ILi1EEESC_EEEEENS5_IJNSA_ILi128EEENSA_ILi64EEESG_EEEaNS5_IJlSC_lEEEaSI_NS4_8TiledMMAINS4_8MMA_AtomIJNS4_21SM100_MMA_S8_2x1SM_SSIaaiLi128ELi64ELNS4_4UMMA5MajorE0ELSN_0ELNSM_8SaturateE0EEEEEENS4_6LayoutINS5_IJSC_SC_SC_EEENS5_IJNSA_ILi0EEEST_ST_EEEEENS5_IJNS4_10UnderscoreESW_SW_EEEEENS4_18SM100_TMA_2SM_LOADENS4_14ComposedLayoutINS4_7SwizzleILi2ELi4ELi3EEENS4_18smem_ptr_flag_bitsILi8EEENSR_INS5_IJNSA_ILi8EEESG_EEENS5_IJSG_SC_EEEEEEEvNS4_8identityESZ_S19_vS1A_EENS_8epilogue10collective18CollectiveEpilogueINS1C_23Sm100TmaWarpSpecializedILi1ELi1ELi32ELb0ELb0EEEJNS5_IJSG_SG_SG_EEENS5_IJNSR_ISG_SC_EES1I_EEEaSI_aSI_NS1C_6fusion15FusionCallbacksIS1G_NS1K_17LinearCombinationIaiaiLNS_15FloatRoundStyleE2EEES1H_S1J_JEEENS4_5SM1004TMEM4LOAD26SM100_TMEM_LOAD_32dp32b32xENS4_13SM90_TMA_LOADES19_NS4_39AutoVectorizingCopyWithAssumedAlignmentILi128EEENS4_14SM90_TMA_STOREES19_S1W_S1W_EEEvvEEEEvNT_6ParamsE)
        .other          _ZN7cutlass13device_kernelINS_4gemm6kernel13GemmUniversalIN4cute5tupleIJiiiiEEENS1_10collective13CollectiveMmaINS1_35MainloopSm100TmaUmmaWarpSpecializedILi4ELi2ELi4ENS5_IJNS4_1CILi2EEENSA_ILi1EEESC_EEEEENS5_IJNSA_ILi128EEENSA_ILi64EEESG_EEEaNS5_IJlSC_lEEEaSI_NS4_8TiledMMAINS4_8MMA_AtomIJNS4_21SM100_MMA_S8_2x1SM_SSIaaiLi128ELi64ELNS4_4UMMA5MajorE0ELSN_0ELNSM_8SaturateE0EEEEEENS4_6LayoutINS5_IJSC_SC_SC_EEENS5_IJNSA_ILi0EEEST_ST_EEEEENS5_IJNS4_10UnderscoreESW_SW_EEEEENS4_18SM100_TMA_2SM_LOADENS4_14ComposedLayoutINS4_7SwizzleILi2ELi4ELi3EEENS4_18smem_ptr_flag_bitsILi8EEENSR_INS5_IJNSA_ILi8EEESG_EEENS5_IJSG_SC_EEEEEEEvNS4_8identityESZ_S19_vS1A_EENS_8epilogue10collective18CollectiveEpilogueINS1C_23Sm100TmaWarpSpecializedILi1ELi1ELi32ELb0ELb0EEEJNS5_IJSG_SG_SG_EEENS5_IJNSR_ISG_SC_EES1I_EEEaSI_aSI_NS1C_6fusion15FusionCallbacksIS1G_NS1K_17LinearCombinationIaiaiLNS_15FloatRoundStyleE2EEES1H_S1J_JEEENS4_5SM1004TMEM4LOAD26SM100_TMEM_LOAD_32dp32b32xENS4_13SM90_TMA_LOADES19_NS4_39AutoVectorizingCopyWithAssumedAlignmentILi128EEENS4_14SM90_TMA_STOREES19_S1W_S1W_EEEvvEEEEvNT_6ParamsE,@"STO_CUDA_ENTRY STV_DEFAULT"
_ZN7cutlass13device_kernelINS_4gemm6kernel13GemmUniversalIN4cute5tupleIJiiiiEEENS1_10collective13CollectiveMmaINS1_35MainloopSm100TmaUmmaWarpSpecializedILi4ELi2ELi4ENS5_IJNS4_1CILi2EEENSA_ILi1EEESC_EEEEENS5_IJNSA_ILi128EEENSA_ILi64EEESG_EEEaNS5_IJlSC_lEEEaSI_NS4_8TiledMMAINS4_8MMA_AtomIJNS4_21SM100_MMA_S8_2x1SM_SSIaaiLi128ELi64ELNS4_4UMMA5MajorE0ELSN_0ELNSM_8SaturateE0EEEEEENS4_6LayoutINS5_IJSC_SC_SC_EEENS5_IJNSA_ILi0EEEST_ST_EEEEENS5_IJNS4_10UnderscoreESW_SW_EEEEENS4_18SM100_TMA_2SM_LOADENS4_14ComposedLayoutINS4_7SwizzleILi2ELi4ELi3EEENS4_18smem_ptr_flag_bitsILi8EEENSR_INS5_IJNSA_ILi8EEESG_EEENS5_IJSG_SC_EEEEEEEvNS4_8identityESZ_S19_vS1A_EENS_8epilogue10collective18CollectiveEpilogueINS1C_23Sm100TmaWarpSpecializedILi1ELi1ELi32ELb0ELb0EEEJNS5_IJSG_SG_SG_EEENS5_IJNSR_ISG_SC_EES1I_EEEaSI_aSI_NS1C_6fusion15FusionCallbacksIS1G_NS1K_17LinearCombinationIaiaiLNS_15FloatRoundStyleE2EEES1H_S1J_JEEENS4_5SM1004TMEM4LOAD26SM100_TMEM_LOAD_32dp32b32xENS4_13SM90_TMA_LOADES19_NS4_39AutoVectorizingCopyWithAssumedAlignmentILi128EEENS4_14SM90_TMA_STOREES19_S1W_S1W_EEEvvEEEEvNT_6ParamsE:
[----:B------:R-:W1:Y:S01]  /*0000*/  LDC R1, c[0x0][0x37c] ;  /* 0x0000df00ff017b82 */ /* 0x000e620000000800 */
[----:B------:R-:W2:Y:S01]  /*0010*/  S2R R103, SR_TID.X ;  /* 0x0000000000677919 */ /* 0x000ea20000002100 */
[----:B------:R-:W3:Y:S06]  /*0020*/  LDCU.64 UR6, c[0x0][0x890] ;  /* 0x00011200ff0677ac */ /* 0x000eec0008000a00 */
[----:B------:R-:W4:Y:S01]  /*0030*/  S2UR UR37, SR_CgaCtaId ;  /* 0x00000000002579c3 */ /* 0x000f220000008800 */
[----:B------:R-:W-:Y:S02]  /*0040*/  PRMT R99, RZ, 0x7610, R99 ;  /* 0x00007610ff637816 */ /* 0x000fe40000000063 */
[----:B------:R-:W-:Y:S01]  /*0050*/  ELECT P1, URZ, PT ;  /* 0x0000000000ff782f */ /* 0x000fe20003820000 */
[----:B------:R-:W1:Y:S01]  /*0060*/  LDCU.64 UR40, c[0x0][0x358] ;  /* 0x00006b00ff2877ac */ /* 0x000e620008000a00 */
[----:B---3--:R-:W-:-:S04]  /*0070*/  UISETP.NE.U32.AND UP0, UPT, UR6, URZ, UPT ;  /* 0x000000ff0600728c */ /* 0x008fc8000bf05070 */
[----:B------:R-:W-:Y:S02]  /*0080*/  UISETP.NE.AND.EX UP0, UPT, UR7, URZ, UPT, UP0 ;  /* 0x000000ff0700728c */ /* 0x000fe4000bf05300 */
[----:B----4-:R-:W-:Y:S02]  /*0090*/  ULOP3.LUT UR5, UR37, 0x1, URZ, 0xc0, !UPT ;  /* 0x0000000125057892 */ /* 0x010fe4000f8ec0ff */
[----:B------:R-:W-:Y:S01]  /*00a0*/  ULOP3.LUT UR4, UR37, 0x1, URZ, 0x3c, !UPT ;  /* 0x0000000125047892 */ /* 0x000fe2000f8e3cff */
[----:B--2---:R-:W-:-:S05]  /*00b0*/  SHF.R.U32.HI R106, RZ, 0x5, R103 ;  /* 0x00000005ff6a7819 */ /* 0x004fca0000011667 */
[----:B------:R-:W2:Y:S02]  /*00c0*/  SHFL.IDX PT, R0, R106, RZ, 0x1f ;  /* 0x00001fff6a007589 */ /* 0x000ea400000e0000 */
[----:B--2---:R-:W-:Y:S01]  /*00d0*/  R2UR UR10, R0 ;  /* 0x00000000000a72ca */ /* 0x004fe200000e0000 */
[----:B-1----:R-:W-:-:S14]  /*00e0*/  BRA.U UP0, `(.L_x_0) ;  /* 0x00000001002c7547 */ /* 0x002fdc000b800000 */
[----:B------:R-:W1:Y:S02]  /*00f0*/  LDCU.64 UR8, c[0x0][0x888] ;  /* 0x00011100ff0877ac */ /* 0x000e640008000a00 */
[----:B-1----:R-:W-:-:S04]  /*0100*/  UISETP.NE.U32.AND UP0, UPT, UR8, URZ, UPT ;  /* 0x000000ff0800728c */ /* 0x002fc8000bf05070 */
[----:B------:R-:W-:-:S09]  /*0110*/  UISETP.NE.AND.EX UP0, UPT, UR9, URZ, UPT, UP0 ;  /* 0x000000ff0900728c */ /* 0x000fd2000bf05300 */
[----:B------:R-:W-:Y:S05]  /*0120*/  BRA.U !UP0, `(.L_x_1) ;  /* 0x0000000108107547 */ /* 0x000fea000b800000 */
[----:B------:R-:W1:Y:S02]  /*0130*/  LDC.64 R48, c[0x0][0x888] ;  /* 0x00022200ff307b82 */ /* 0x000e640000000a00 */
[----:B-1----:R1:W5:Y:S01]  /*0140*/  LDG.E R48, desc[UR40][R48.64] ;  /* 0x0000002830307981 */ /* 0x002362000c1e1900 */
[----:B------:R-:W-:Y:S01]  /*0150*/  HFMA2 R99, -RZ, RZ, 0, 5.9604644775390625e-08 ;  /* 0x00000001ff637431 */ /* 0x000fe200000001ff */
[----:B------:R-:W-:Y:S05]  /*0160*/  BRA `(.L_x_0) ;  /* 0x00000000000c7947 */ /* 0x000fea0003800000 */
.L_x_1:
[----:B------:R-:W1:Y:S01]  /*0170*/  LDCU UR8, c[0x0][0x880] ;  /* 0x00011000ff0877ac */ /* 0x000e620008000800 */
[----:B------:R-:W-:Y:S01]  /*0180*/  HFMA2 R99, -RZ, RZ, 0, 5.9604644775390625e-08 ;  /* 0x00000001ff637431 */ /* 0x000fe200000001ff */
[----:B-1----:R-:W-:-:S07]  /*0190*/  MOV R48, UR8 ;  /* 0x0000000800307c02 */ /* 0x002fce0008000f00 */
.L_x_0:
[----:B------:R-:W2:Y:S02]  /*01a0*/  LDCU.64 UR8, c[0x0][0x8b0] ;  /* 0x00011600ff0877ac */ /* 0x000ea40008000a00 */
[----:B--2---:R-:W-:-:S04]  /*01b0*/  UISETP.NE.U32.AND UP0, UPT, UR8, URZ, UPT ;  /* 0x000000ff0800728c */ /* 0x004fc8000bf05070 */
[----:B------:R-:W-:-:S09]  /*01c0*/  UISETP.NE.AND.EX UP0, UPT, UR9, URZ, UPT, UP0 ;  /* 0x000000ff0900728c */ /* 0x000fd2000bf05300 */
[----:B------:R-:W-:Y:S05]  /*01d0*/  BRA.U UP0, `(.L_x_2) ;  /* 0x0000000100247547 */ /* 0x000fea000b800000 */
[----:B------:R-:W2:Y:S02]  /*01e0*/  LDCU.64 UR8, c[0x0][0x8a8] ;  /* 0x00011500ff0877ac */ /* 0x000ea40008000a00 */
[----:B--2---:R-:W-:-:S04]  /*01f0*/  UISETP.NE.U32.AND UP0, UPT, UR8, URZ, UPT ;  /* 0x000000ff0800728c */ /* 0x004fc8000bf05070 */
[----:B------:R-:W-:-:S09]  /*0200*/  UISETP.NE.AND.EX UP0, UPT, UR9, URZ, UPT, UP0 ;  /* 0x000000ff0900728c */ /* 0x000fd2000bf05300 */
[----:B------:R-:W-:Y:S05]  /*0210*/  BRA.U !UP0, `(.L_x_3) ;  /* 0x00000001080c7547 */ /* 0x000fea000b800000 */
[----:B------:R-:W2:Y:S02]  /*0220*/  LDC.64 R46, c[0x0][0x8a8] ;  /* 0x00022a00ff2e7b82 */ /* 0x000ea40000000a00 */
[----:B--2---:R2:W5:Y:S01]  /*0230*/  LDG.E R46, desc[UR40][R46.64] ;  /* 0x000000282e2e7981 */ /* 0x004562000c1e1900 */
[----:B------:R-:W-:Y:S05]  /*0240*/  BRA `(.L_x_2) ;  /* 0x0000000000087947 */ /* 0x000fea0003800000 */
.L_x_3:
[----:B------:R-:W2:Y:S02]  /*0250*/  LDCU UR8, c[0x0][0x8a0] ;  /* 0x00011400ff0877ac */ /* 0x000ea40008000800 */
[----:B--2---:R-:W-:Y:S02]  /*0260*/  MOV R46, UR8 ;  /* 0x00000008002e7c02 */ /* 0x004fe40008000f00 */
.L_x_2:
[----:B------:R-:W-:Y:S01]  /*0270*/  IMAD.U32 R0, RZ, RZ, UR10 ;  /* 0x0000000aff007e24 */ /* 0x000fe2000f8e00ff */
[----:B------:R-:W-:Y:S04]  /*0280*/  BSSY.RECONVERGENT B0, `(.L_x_4) ;  /* 0x000000c000007945 */ /* 0x000fe80003800200 */
[C---:B------:R-:W-:Y:S02]  /*0290*/  ISETP.NE.OR P2, PT, R0.reuse, 0x1, !P1 ;  /* 0x000000010000780c */ /* 0x040fe40004f45670 */
[----:B------:R-:W-:-:S11]  /*02a0*/  ISETP.NE.OR P0, PT, R0, 0x3, !P1 ;  /* 0x000000030000780c */ /* 0x000fd60004f05670 */
[----:B------:R-:W-:Y:S05]  /*02b0*/  @P2 BRA `(.L_x_5) ;  /* 0x0000000000202947 */ /* 0x000fea0003800000 */
[----:B------:R-:W3:Y:S02]  /*02c0*/  LDCU.64 UR8, c[0x0][0x348] ;  /* 0x00006900ff0877ac */ /* 0x000ee40008000a00 */
[----:B---3--:R-:W-:Y:S02]  /*02d0*/  UIADD3 UR12, UP1, UPT, UR8, 0x80, URZ ;  /* 0x00000080080c7890 */ /* 0x008fe4000ff3e0ff */
[----:B------:R-:W-:Y:S02]  /*02e0*/  UIADD3 UR8, UP0, UPT, UR8, 0x180, URZ ;  /* 0x0000018008087890 */ /* 0x000fe4000ff1e0ff */
[----:B------:R-:W-:Y:S02]  /*02f0*/  UIADD3.X UR13, UPT, UPT, URZ, UR9, URZ, UP1, !UPT ;  /* 0x00000009ff0d7290 */ /* 0x000fe40008ffe4ff */
[----:B------:R-:W-:-:S07]  /*0300*/  UIADD3.X UR9, UPT, UPT, URZ, UR9, URZ, UP0, !UPT ;  /* 0x00000009ff097290 */ /* 0x000fce00087fe4ff */
[----:B------:R3:W-:Y:S02]  /*0310*/  UTMACCTL.PF [UR12] ;  /* 0x000000000c0079b9 */ /* 0x0007e40008040000 */
[----:B------:R3:W-:Y:S02]  /*0320*/  UTMACCTL.PF [UR8] ;  /* 0x00000000080079b9 */ /* 0x0007e40008040000 */
[----:B---3--:R-:W-:Y:S01]  /*0330*/  NOP ;  /* 0x0000000000007918 */ /* 0x008fe20000000000 */
.L_x_5:
[----:B------:R-:W-:Y:S05]  /*0340*/  BSYNC.RECONVERGENT B0 ;  /* 0x0000000000007941 */ /* 0x000fea0003800200 */
.L_x_4:
[----:B------:R-:W-:Y:S04]  /*0350*/  BSSY.RECONVERGENT B0, `(.L_x_6) ;  /* 0x000000a000007945 */ /* 0x000fe80003800200 */
        /* <DEDUP_REMOVED lines=9> */
.L_x_7:
[----:B------:R-:W-:Y:S05]  /*03f0*/  BSYNC.RECONVERGENT B0 ;  /* 0x0000000000007941 */ /* 0x000fea0003800200 */
.L_x_6:
[----:B------:R-:W3:Y:S01]  /*0400*/  LDCU.64 UR8, c[0x0][0x888] ;  /* 0x00011100ff0877ac */ /* 0x000ee20008000a00 */
[----:B------:R-:W-:Y:S02]  /*0410*/  UISETP.EQ.U32.AND UP1, UPT, UR6, URZ, UPT ;  /* 0x000000ff0600728c */ /* 0x000fe4000bf22070 */
[----:B------:R-:W-:Y:S02]  /*0420*/  UPLOP3.LUT UP5, UPT, UPT, UPT, UPT, 0x80, 0x8 ;  /* 0x000000000008789c */ /* 0x000fe40003faf070 */
[----:B---3--:R-:W-:-:S04]  /*0430*/  UISETP.NE.U32.AND UP0, UPT, UR8, URZ, UPT ;  /* 0x000000ff0800728c */ /* 0x008fc8000bf05070 */
[----:B------:R-:W-:-:S04]  /*0440*/  UISETP.NE.AND.EX UP0, UPT, UR9, URZ, UPT, UP0 ;  /* 0x000000ff0900728c */ /* 0x000fc8000bf05300 */
[----:B------:R-:W-:-:S04]  /*0450*/  UISETP.EQ.OR.EX UP2, UPT, UR7, URZ, !UP0, UP1 ;  /* 0x000000ff0700728c */ /* 0x000fc8000c742710 */
[----:B------:R-:W-:-:S05]  /*0460*/  UP2UR UR44, UPR, URZ, 0x4 ;  /* 0x00000004ff2c7883 */ /* 0x000fca0008000000 */
[----:B------:R-:W-:Y:S07]  /*0470*/  BRA.U !UP2, `(.L_x_8) ;  /* 0x000000010a207547 */ /* 0x000fee000b800000 */
[----:B-----5:R-:W-:Y:S01]  /*0480*/  R2UR UR8, R48 ;  /* 0x00000000300872ca */ /* 0x020fe200000e0000 */
[----:B------:R-:W-:Y:S02]  /*0490*/  UISETP.NE.U32.AND UP2, UPT, UR6, URZ, UPT ;  /* 0x000000ff0600728c */ /* 0x000fe4000bf45070 */
[----:B------:R-:W-:Y:S02]  /*04a0*/  USEL UR6, URZ, 0xffffffff, UP0 ;  /* 0xffffffffff067887 */ /* 0x000fe40008000000 */
[----:B------:R-:W-:-:S08]  /*04b0*/  UISETP.NE.AND.EX UP2, UPT, UR7, URZ, UPT, UP2 ;  /* 0x000000ff0700728c */ /* 0x000fd0000bf45320 */
[----:B------:R-:W-:-:S04]  /*04c0*/  UISETP.NE.AND UP1, UPT, UR8, URZ, UPT ;  /* 0x000000ff0800728c */ /* 0x000fc8000bf25270 */
[----:B------:R-:W-:-:S04]  /*04d0*/  @!UP2 USEL UR6, URZ, 0xffffffff, UP1 ;  /* 0xffffffffff06a887 */ /* 0x000fc80008800000 */
[----:B------:R-:W-:-:S04]  /*04e0*/  ULOP3.LUT UR6, UR6, 0x1, URZ, 0xc0, !UPT ;  /* 0x0000000106067892 */ /* 0x000fc8000f8ec0ff */
[----:B------:R-:W-:-:S11]  /*04f0*/  UISETP.NE.U32.AND UP5, UPT, UR6, 0x1, UPT ;  /* 0x000000010600788c */ /* 0x000fd6000bfa5070 */
.L_x_8:
[----:B------:R-:W3:Y:S01]  /*0500*/  SHFL.IDX PT, R0, R106, RZ, 0x1f ;  /* 0x00001fff6a007589 */ /* 0x000ee200000e0000 */
[----:B------:R-:W-:-:S04]  /*0510*/  UISETP.NE.AND UP1, UPT, UR10, 0x2, UPT ;  /* 0x000000020a00788c */ /* 0x000fc8000bf25270 */
[----:B------:R-:W-:Y:S02]  /*0520*/  UISETP.EQ.AND UP2, UPT, UR5, URZ, !UP1 ;  /* 0x000000ff0500728c */ /* 0x000fe4000cf42270 */
[----:B------:R-:W-:-:S04]  /*0530*/  USEL UR7, URZ, 0x1, UP1 ;  /* 0x00000001ff077887 */ /* 0x000fc80008800000 */
[----:B------:R-:W-:Y:S02]  /*0540*/  PLOP3.LUT P5, PT, P1, PT, UP2, 0x80, 0x8 ;  /* 0x000000000008781c */ /* 0x000fe40000faf028 */
[----:B---3--:R-:W-:-:S13]  /*0550*/  ISETP.NE.AND P0, PT, R0, RZ, PT ;  /* 0x000000ff0000720c */ /* 0x008fda0003f05270 */
[----:B------:R-:W-:Y:S05]  /*0560*/  @P0 BRA `(.L_x_9) ;  /* 0x0000000000440947 */ /* 0x000fea0003800000 */
[----:B------:R-:W-:Y:S01]  /*0570*/  UMOV UR8, 0x400 ;  /* 0x0000040000087882 */ /* 0x000fe20000000000 */
[----:B------:R-:W-:Y:S01]  /*0580*/  UMOV UR6, 0x1 ;  /* 0x0000000100067882 */ /* 0x000fe20000000000 */
[----:B------:R-:W-:Y:S02]  /*0590*/  ULEA UR8, UR37, UR8, 0x18 ;  /* 0x0000000825087291 */ /* 0x000fe4000f8ec0ff */
[----:B------:R-:W-:-:S04]  /*05a0*/  UIADD3 UR12, UPT, UPT, -UR6, 0x100000, URZ ;  /* 0x00100000060c7890 */ /* 0x000fc8000fffe1ff */
[----:B------:R-:W-:Y:S02]  /*05b0*/  USHF.L.U32 UR13, UR12, 0xb, URZ ;  /* 0x0000000b0c0d7899 */ /* 0x000fe400080006ff */
[----:B------:R-:W-:Y:S01]  /*05c0*/  USHF.L.U32 UR12, UR12, 0x1, URZ ;  /* 0x000000010c0c7899 */ /* 0x000fe200080006ff */
[----:B------:R-:W-:Y:S01]  /*05d0*/  ELECT P0, URZ, PT ;  /* 0x0000000000ff782f */ /* 0x000fe20003800000 */
[----:B------:R-:W3:Y:S10]  /*05e0*/  FENCE.VIEW.ASYNC.S ;  /* 0x00000000000073c6 */ /* 0x000ef40000000000 */
[----:B---3--:R3:W4:Y:S01]  /*05f0*/  SYNCS.EXCH.64 URZ, [UR8], UR12 ;  /* 0x0000000c08ff75b2 */ /* 0x0087220008000100 */
[----:B------:R3:W1:Y:S01]  /*0600*/  SYNCS.EXCH.64 URZ, [UR8+0x20], UR12 ;  /* 0x0000200c08ff75b2 */ /* 0x0006620008000100 */
[----:B------:R3:W1:Y:S01]  /*0610*/  SYNCS.EXCH.64 URZ, [UR8+0x8], UR12 ;  /* 0x0000080c08ff75b2 */ /* 0x0006620008000100 */
[----:B------:R3:W1:Y:S01]  /*0620*/  SYNCS.EXCH.64 URZ, [UR8+0x28], UR12 ;  /* 0x0000280c08ff75b2 */ /* 0x0006620008000100 */
[----:B------:R3:W1:Y:S01]  /*0630*/  SYNCS.EXCH.64 URZ, [UR8+0x10], UR12 ;  /* 0x0000100c08ff75b2 */ /* 0x0006620008000100 */
[----:B------:R3:W1:Y:S01]  /*0640*/  SYNCS.EXCH.64 URZ, [UR8+0x30], UR12 ;  /* 0x0000300c08ff75b2 */ /* 0x0006620008000100 */
[----:B------:R3:W1:Y:S01]  /*0650*/  SYNCS.EXCH.64 URZ, [UR8+0x18], UR12 ;  /* 0x0000180c08ff75b2 */ /* 0x0006620008000100 */
[----:B------:R3:W1:Y:S01]  /*0660*/  SYNCS.EXCH.64 URZ, [UR8+0x38], UR12 ;  /* 0x0000380c08ff75b2 */ /* 0x0006620008000100 */
[----:B------:R-:W-:Y:S01]  /*0670*/  NOP ;  /* 0x0000000000007918 */ /* 0x000fe20000000000 */
.L_x_9:
[----:B------:R-:W2:Y:S01]  /*0680*/  SHFL.IDX PT, R0, R106, RZ, 0x1f ;  /* 0x00001fff6a007589 */ /* 0x000ea200000e0000 */
[----:B------:R-:W-:Y:S01]  /*0690*/  NOP ;  /* 0x0000000000007918 */ /* 0x000fe20000000000 */
[----:B--2---:R-:W-:-:S13]  /*06a0*/  ISETP.NE.AND P0, PT, R0, 0x1, PT ;  /* 0x000000010000780c */ /* 0x004fda0003f05270 */
[----:B------:R-:W-:Y:S05]  /*06b0*/  @P0 BRA `(.L_x_10) ;  /* 0x00000000003c0947 */ /* 0x000fea0003800000 */
[----:B------:R-:W-:Y:S01]  /*06c0*/  UMOV UR9, 0x400 ;  /* 0x0000040000097882 */ /* 0x000fe20000000000 */
[----:B---3--:R-:W-:Y:S01]  /*06d0*/  UMOV UR8, 0x20 ;  /* 0x0000002000087882 */ /* 0x008fe20000000000 */
[----:B------:R-:W-:Y:S01]  /*06e0*/  UMOV UR6, 0x80 ;  /* 0x0000008000067882 */ /* 0x000fe20000000000 */
[----:B------:R-:W-:Y:S02]  /*06f0*/  ULEA UR9, UR37, UR9, 0x18 ;  /* 0x0000000925097291 */ /* 0x000fe4000f8ec0ff */
[----:B------:R-:W-:-:S04]  /*0700*/  UIADD3 UR12, UPT, UPT, -UR8, 0x100000, URZ ;  /* 0x00100000080c7890 */ /* 0x000fc8000fffe1ff */
[----:B------:R-:W-:Y:S02]  /*0710*/  USHF.L.U32 UR13, UR12, 0xb, URZ ;  /* 0x0000000b0c0d7899 */ /* 0x000fe400080006ff */
[----:B------:R-:W-:Y:S02]  /*0720*/  USHF.L.U32 UR12, UR12, 0x1, URZ ;  /* 0x000000010c0c7899 */ /* 0x000fe400080006ff */
[----:B------:R-:W-:-:S04]  /*0730*/  UIADD3 UR14, UPT, UPT, -UR6, 0x100000, URZ ;  /* 0x00100000060e7890 */ /* 0x000fc8000fffe1ff */
[----:B------:R-:W-:Y:S02]  /*0740*/  USHF.L.U32 UR15, UR14, 0xb, URZ ;  /* 0x0000000b0e0f7899 */ /* 0x000fe400080006ff */
[----:B------:R-:W-:Y:S01]  /*0750*/  USHF.L.U32 UR14, UR14, 0x1, URZ ;  /* 0x000000010e0e7899 */ /* 0x000fe200080006ff */
[----:B------:R-:W-:Y:S01]  /*0760*/  ELECT P0, URZ, PT ;  /* 0x0000000000ff782f */ /* 0x000fe20003800000 */
[----:B------:R-:W2:Y:S02]  /*0770*/  FENCE.VIEW.ASYNC.S ;  /* 0x00000000000073c6 */ /* 0x000ea40000000000 */
[----:B--2---:R2:W3:Y:S08]  /*0780*/  SYNCS.EXCH.64 URZ, [UR9+0x40], UR12 ;  /* 0x0000400c09ff75b2 */ /* 0x0044f00008000100 */
[----:B------:R2:W1:Y:S01]  /*0790*/  SYNCS.EXCH.64 URZ, [UR9+0x48], UR14 ;  /* 0x0000480e09ff75b2 */ /* 0x0004620008000100 */
[----:B------:R-:W-:Y:S01]  /*07a0*/  NOP ;  /* 0x0000000000007918 */ /* 0x000fe20000000000 */
.L_x_10:
[----:B------:R-:W4:Y:S01]  /*07b0*/  SHFL.IDX PT, R0, R106, RZ, 0x1f ;  /* 0x00001fff6a007589 */ /* 0x000f2200000e0000 */
[----:B------:R-:W-:Y:S01]  /*07c0*/  NOP ;  /* 0x0000000000007918 */ /* 0x000fe20000000000 */
[----:B----4-:R-:W-:-:S13]  /*07d0*/  ISETP.NE.AND P0, PT, R0, 0x3, PT ;  /* 0x000000030000780c */ /* 0x010fda0003f05270 */
[----:B------:R-:W-:Y:S05]  /*07e0*/  @P0 BRA `(.L_x_11) ;  /* 0x00000000002c0947 */ /* 0x000fea0003800000 */
[----:B---3--:R-:W-:Y:S01]  /*07f0*/  UMOV UR8, 0x400 ;  /* 0x0000040000087882 */ /* 0x008fe20000000000 */
[----:B------:R-:W-:Y:S01]  /*0800*/  UMOV UR6, 0x20 ;  /* 0x0000002000067882 */ /* 0x000fe20000000000 */
[----:B------:R-:W-:Y:S02]  /*0810*/  ULEA UR8, UR37, UR8, 0x18 ;  /* 0x0000000825087291 */ /* 0x000fe4000f8ec0ff */
[----:B--2---:R-:W-:-:S04]  /*0820*/  UIADD3 UR12, UPT, UPT, -UR6, 0x100000, URZ ;  /* 0x00100000060c7890 */ /* 0x004fc8000fffe1ff */
[----:B------:R-:W-:Y:S02]  /*0830*/  USHF.L.U32 UR13, UR12, 0xb, URZ ;  /* 0x0000000b0c0d7899 */ /* 0x000fe400080006ff */
[----:B------:R-:W-:Y:S01]  /*0840*/  USHF.L.U32 UR12, UR12, 0x1, URZ ;  /* 0x000000010c0c7899 */ /* 0x000fe200080006ff */
[----:B------:R-:W-:Y:S01]  /*0850*/  ELECT P0, URZ, PT ;  /* 0x0000000000ff782f */ /* 0x000fe20003800000 */
[----:B------:R-:W2:Y:S10]  /*0860*/  FENCE.VIEW.ASYNC.S ;  /* 0x00000000000073c6 */ /* 0x000eb40000000000 */
[----:B--2---:R4:W2:Y:S01]  /*0870*/  SYNCS.EXCH.64 URZ, [UR8+0x50], UR12 ;  /* 0x0000500c08ff75b2 */ /* 0x0048a20008000100 */
[----:B------:R4:W3:Y:S02]  /*0880*/  SYNCS.EXCH.64 URZ, [UR8+0x58], UR12 ;  /* 0x0000580c08ff75b2 */ /* 0x0008e40008000100 */
[----:B----4-:R-:W-:Y:S01]  /*0890*/  NOP ;  /* 0x0000000000007918 */ /* 0x010fe20000000000 */
.L_x_11:
[----:B------:R-:W4:Y:S01]  /*08a0*/  SHFL.IDX PT, R0, R106, RZ, 0x1f ;  /* 0x00001fff6a007589 */ /* 0x000f2200000e0000 */
[----:B------:R-:W-:Y:S01]  /*08b0*/  NOP ;  /* 0x0000000000007918 */ /* 0x000fe20000000000 */
[----:B----4-:R-:W-:-:S13]  /*08c0*/  ISETP.NE.AND P0, PT, R0, 0x4, PT ;  /* 0x000000040000780c */ /* 0x010fda0003f05270 */
[----:B------:R-:W-:Y:S05]  /*08d0*/  @P0 BRA `(.L_x_12) ;  /* 0x0000000000480947 */ /* 0x000fea0003800000 */
[----:B--2---:R-:W-:Y:S01]  /*08e0*/  UMOV UR9, 0x1e0 ;  /* 0x000001e000097882 */ /* 0x004fe20000000000 */
[----:B---3--:R-:W-:Y:S01]  /*08f0*/  UMOV UR8, 0x400 ;  /* 0x0000040000087882 */ /* 0x008fe20000000000 */
[----:B------:R-:W-:Y:S01]  /*0900*/  USEL UR9, UR9, 0x1a0, UP5 ;  /* 0x000001a009097887 */ /* 0x000fe2000a800000 */
        /* <DEDUP_REMOVED lines=10> */
[----:B--2---:R4:W2:Y:S08]  /*09b0*/  SYNCS.EXCH.64 URZ, [UR8+0x60], UR12 ;  /* 0x0000600c08ff75b2 */ /* 0x0048b00008000100 */
[----:B------:R4:W3:Y:S01]  /*09c0*/  SYNCS.EXCH.64 URZ, [UR8+0x70], UR14 ;  /* 0x0000700e08ff75b2 */ /* 0x0008e20008000100 */
[----:B------:R4:W1:Y:S01]  /*09d0*/  SYNCS.EXCH.64 URZ, [UR8+0x68], UR12 ;  /* 0x0000680c08ff75b2 */ /* 0x0008620008000100 */
[----:B------:R4:W1:Y:S02]  /*09e0*/  SYNCS.EXCH.64 URZ, [UR8+0x78], UR14 ;  /* 0x0000780e08ff75b2 */ /* 0x0008640008000100 */
[----:B----4-:R-:W-:Y:S01]  /*09f0*/  NOP ;  /* 0x0000000000007918 */ /* 0x010fe20000000000 */
.L_x_12:
[----:B------:R-:W4:Y:S01]  /*0a00*/  SHFL.IDX PT, R0, R106, RZ, 0x1f ;  /* 0x00001fff6a007589 */ /* 0x000f2200000e0000 */
[----:B------:R-:W-:Y:S01]  /*0a10*/  NOP ;  /* 0x0000000000007918 */ /* 0x000fe20000000000 */
[----:B----4-:R-:W-:-:S13]  /*0a20*/  ISETP.NE.AND P0, PT, R0, 0x5, PT ;  /* 0x000000050000780c */ /* 0x010fda0003f05270 */
[----:B------:R-:W-:Y:S05]  /*0a30*/  @P0 BRA `(.L_x_13) ;  /* 0x0000000000540947 */ /* 0x000fea0003800000 */
[----:B--2---:R-:W-:Y:S01]  /*0a40*/  UMOV UR9, 0x400 ;  /* 0x0000040000097882 */ /* 0x004fe20000000000 */
        /* <DEDUP_REMOVED lines=14> */
[----:B------:R4:W1:Y:S01]  /*0b30*/  SYNCS.EXCH.64 URZ, [UR9+0xa8], UR14 ;  /* 0x0000a80e09ff75b2 */ /* 0x0008620008000100 */
[----:B------:R4:W1:Y:S01]  /*0b40*/  SYNCS.EXCH.64 URZ, [UR9+0x90], UR12 ;  /* 0x0000900c09ff75b2 */ /* 0x0008620008000100 */
[----:B------:R4:W1:Y:S01]  /*0b50*/  SYNCS.EXCH.64 URZ, [UR9+0xb0], UR14 ;  /* 0x0000b00e09ff75b2 */ /* 0x0008620008000100 */
[----:B------:R4:W1:Y:S01]  /*0b60*/  SYNCS.EXCH.64 URZ, [UR9+0x98], UR12 ;  /* 0x0000980c09ff75b2 */ /* 0x0008620008000100 */
[----:B------:R4:W1:Y:S02]  /*0b70*/  SYNCS.EXCH.64 URZ, [UR9+0xb8], UR14 ;  /* 0x0000b80e09ff75b2 */ /* 0x0008640008000100 */
[----:B----4-:R-:W-:Y:S01]  /*0b80*/  NOP ;  /* 0x0000000000007918 */ /* 0x010fe20000000000 */
.L_x_13:
[----:B------:R-:W4:Y:S01]  /*0b90*/  SHFL.IDX PT, R0, R106, RZ, 0x1f ;  /* 0x00001fff6a007589 */ /* 0x000f2200000e0000 */
[----:B------:R-:W-:Y:S01]  /*0ba0*/  ISETP.NE.OR P1, PT, RZ, UR10, !P1 ;  /* 0x0000000aff007c0c */ /* 0x000fe2000cf25670 */
        /* <DEDUP_REMOVED lines=12> */
[----:B------:R4:W3:Y:S01]  /*0c70*/  SYNCS.EXCH.64 URZ, [UR8+0xd0], UR12 ;  /* 0x0000d00c08ff75b2 */ /* 0x0008e20008000100 */
[----:B------:R4:W1:Y:S01]  /*0c80*/  SYNCS.EXCH.64 URZ, [UR8+0xc8], UR12 ;  /* 0x0000c80c08ff75b2 */ /* 0x0008620008000100 */
[----:B------:R4:W1:Y:S02]  /*0c90*/  SYNCS.EXCH.64 URZ, [UR8+0xd8], UR12 ;  /* 0x0000d80c08ff75b2 */ /* 0x0008640008000100 */
[----:B----4-:R-:W-:Y:S01]  /*0ca0*/  NOP ;  /* 0x0000000000007918 */ /* 0x010fe20000000000 */
.L_x_14:
[----:B------:R-:W-:Y:S01]  /*0cb0*/  VOTEU.ALL UP1, P1 ;  /* 0x0000000000ff7886 */ /* 0x000fe20000820000 */
[----:B---3--:R-:W3:Y:S01]  /*0cc0*/  LDCU UR8, c[0x0][0x36c] ;  /* 0x00006d80ff0877ac */ /* 0x008ee20008000800 */
[----:B------:R-:W-:Y:S01]  /*0cd0*/  NOP ;  /* 0x0000000000007918 */ /* 0x000fe20000000000 */
[----:B------:R-:W-:Y:S01]  /*0ce0*/  LOP3.LUT R10, R103, 0x1f, RZ, 0xc0, !PT ;  /* 0x0000001f670a7812 */ /* 0x000fe200078ec0ff */
[----:B--2---:R-:W-:Y:S01]  /*0cf0*/  UMOV UR12, 0x20 ;  /* 0x00000020000c7882 */ /* 0x004fe20000000000 */
[----:B------:R-:W-:Y:S01]  /*0d00*/  @!UP1 UMOV UR6, 0x400 ;  /* 0x0000040000069882 */ /* 0x000fe20000000000 */
[----:B------:R-:W-:-:S04]  /*0d10*/  @!UP1 UIADD3 UR12, UPT, UPT, -UR12, 0x100000, URZ ;  /* 0x001000000c0c9890 */ /* 0x000fc8000fffe1ff */
[----:B------:R-:W-:Y:S02]  /*0d20*/  @!UP1 USHF.L.U32 UR13, UR12, 0xb, URZ ;  /* 0x0000000b0c0d9899 */ /* 0x000fe400080006ff */
[----:B------:R-:W-:Y:S02]  /*0d30*/  @!UP1 USHF.L.U32 UR12, UR12, 0x1, URZ ;  /* 0x000000010c0c9899 */ /* 0x000fe400080006ff */
[----:B------:R-:W-:Y:S01]  /*0d40*/  @!UP1 ULEA UR6, UR37, UR6, 0x18 ;  /* 0x0000000625069291 */ /* 0x000fe2000f8ec0ff */
[----:B------:R-:W-:Y:S01]  /*0d50*/  VOTEU.ALL UP1, P1 ;  /* 0x0000000000ff7886 */ /* 0x000fe20000820000 */
[----:B------:R-:W-:Y:S01]  /*0d60*/  UISETP.NE.AND UP4, UPT, UR10, URZ, UPT ;  /* 0x000000ff0a00728c */ /* 0x000fe2000bf85270 */
[----:B------:R-:W2:Y:S09]  /*0d70*/  FENCE.VIEW.ASYNC.S ;  /* 0x00000000000073c6 */ /* 0x000eb20000000000 */
[----:B--2---:R2:W4:Y:S01]  /*0d80*/  @!UP1 SYNCS.EXCH.64 URZ, [UR6+0xe0], UR12 ;  /* 0x0000e00c06ff95b2 */ /* 0x0045220008000100 */
[----:B---3--:R-:W-:-:S09]  /*0d90*/  UISETP.EQ.U32.AND UP1, UPT, UR8, 0x1, UPT ;  /* 0x000000010800788c */ /* 0x008fd2000bf22070 */
[----:B------:R-:W-:Y:S05]  /*0da0*/  BRA.U !UP1, `(.L_x_15) ;  /* 0x0000000109087547 */ /* 0x000fea000b800000 */
[----:B-1--4-:R-:W-:Y:S01]  /*0db0*/  UCGABAR_ARV ;  /* 0x00000000000079c7 */ /* 0x012fe20008000000 */
[----:B------:R-:W-:Y:S05]  /*0dc0*/  BRA `(.L_x_16) ;  /* 0x0000000000047947 */ /* 0x000fea0003800000 */
.L_x_15:
[----:B-1--4-:R-:W-:Y:S01]  /*0dd0*/  NOP ;  /* 0x0000000000007918 */ /* 0x012fe20000000000 */
.L_x_16:
[----:B------:R-:W1:Y:S01]  /*0de0*/  S2R R98, SR_CTAID.Y ;  /* 0x0000000000627919 */ /* 0x000e620000002600 */
[----:B------:R-:W-:-:S05]  /*0df0*/  CS2R.32 R97, SR_CgaSize ;  /* 0x0000000000617805 */ /* 0x000fca0000008a00 */
[----:B------:R-:W-:-:S05]  /*0e00*/  IMAD R97, R97, -0xa0, RZ ;  /* 0xffffff6061617824 */ /* 0x000fca00078e02ff */
[----:B--2---:R-:W-:-:S14]  /*0e10*/  R2UR UR6, R97 ;  /* 0x00000000610672ca */ /* 0x004fdc00000e0000 */
[----:B------:R-:W2:Y:S01]  /*0e20*/  LDCU UR6, c[0x0][UR6+0x2b4] ;  /* 0x00005680060677ac */ /* 0x000ea20008000800 */
[----:B------:R-:W-:-:S05]  /*0e30*/  CS2R.32 R0, SR_CgaSize ;  /* 0x0000000000007805 */ /* 0x000fca0000008a00 */
[----:B------:R-:W-:-:S06]  /*0e40*/  IMAD R0, R0, -0xa0, RZ ;  /* 0xffffff6000007824 */ /* 0x000fcc00078e02ff */
[----:B------:R-:W3:Y:S01]  /*0e50*/  LDC R0, c[0x0][R0+0x2a4] ;  /* 0x0000a90000007b82 */ /* 0x000ee20000000800 */
[----:B------:R-:W-:Y:S01]  /*0e60*/  PRMT R8, RZ, 0x7610, R8 ;  /* 0x00007610ff087816 */ /* 0x000fe20000000008 */
[----:B------:R-:W4:Y:S01]  /*0e70*/  S2R R11, SR_CTAID.X ;  /* 0x00000000000b7919 */ /* 0x000f220000002500 */
[----:B------:R-:W-:-:S05]  /*0e80*/  CS2R.32 R97, SR_CgaSize ;  /* 0x0000000000617805 */ /* 0x000fca0000008a00 */
[----:B------:R-:W-:-:S05]  /*0e90*/  IMAD R97, R97, -0xa0, RZ ;  /* 0xffffff6061617824 */ /* 0x000fca00078e02ff */
[----:B------:R-:W-:-:S14]  /*0ea0*/  R2UR UR8, R97 ;  /* 0x00000000610872ca */ /* 0x000fdc00000e0000 */
[----:B------:R-:W3:Y:S01]  /*0eb0*/  LDCU UR8, c[0x0][UR8+0x2b0] ;  /* 0x00005600080877ac */ /* 0x000ee20008000800 */
[----:B------:R-:W-:Y:S01]  /*0ec0*/  UISETP.NE.AND UP2, UPT, UR10, 0x2, UPT ;  /* 0x000000020a00788c */ /* 0x000fe2000bf45270 */
[----:B------:R-:W2:Y:S01]  /*0ed0*/  LDC R9, c[0x0][0xb24] ;  /* 0x0002c900ff097b82 */ /* 0x000ea20000000800 */
[----:B------:R-:W-:-:S05]  /*0ee0*/  CS2R.32 R2, SR_CgaSize ;  /* 0x0000000000027805 */ /* 0x000fca0000008a00 */
[----:B------:R-:W-:-:S06]  /*0ef0*/  IMAD R2, R2, -0xa0, RZ ;  /* 0xffffff6002027824 */ /* 0x000fcc00078e02ff */
[----:B------:R-:W3:Y:S08]  /*0f00*/  LDC R2, c[0x0][R2+0x2a0] ;  /* 0x0000a80002027b82 */ /* 0x000ef00000000800 */
[----:B------:R-:W3:Y:S01]  /*0f10*/  LDC R40, c[0x0][0xb24] ;  /* 0x0002c900ff287b82 */ /* 0x000ee20000000800 */
[----:B-1----:R-:W-:-:S07]  /*0f20*/  I2FP.F32.U32 R3, R98 ;  /* 0x0000006200037245 */ /* 0x002fce0000201000 */
[----:B------:R-:W1:Y:S01]  /*0f30*/  S2UR UR36, SR_CTAID.Z ;  /* 0x00000000002479c3 */ /* 0x000e620000002700 */
[----:B--2---:R-:W-:Y:S01]  /*0f40*/  ISETP.GE.AND P0, PT, R9, 0x1, PT ;  /* 0x000000010900780c */ /* 0x004fe20003f06270 */
[----:B----4-:R-:W-:Y:S01]  /*0f50*/  IMAD.MOV.U32 R97, RZ, RZ, R11 ;  /* 0x000000ffff617224 */ /* 0x010fe200078e000b */
[----:B------:R-:W-:Y:S01]  /*0f60*/  I2FP.F32.U32 R4, R11 ;  /* 0x0000000b00047245 */ /* 0x000fe20000201000 */
[----:B------:R-:W-:Y:S01]  /*0f70*/  FMUL R3, R3, UR6 ;  /* 0x0000000603037c20 */ /* 0x000fe20008400000 */
[----:B------:R-:W2:Y:S03]  /*0f80*/  LDCU UR6, c[0x0][0xb30] ;  /* 0x00016600ff0677ac */ /* 0x000ea60008000800 */
[----:B---3--:R-:W-:Y:S01]  /*0f90*/  FMUL R4, R4, UR8 ;  /* 0x0000000804047c20 */ /* 0x008fe20008400000 */
[----:B------:R-:W3:Y:S08]  /*0fa0*/  F2I.U32.TRUNC.NTZ R81, R3 ;  /* 0x0000000300517305 */ /* 0x000ef0000020f000 */
[----:B------:R-:W4:Y:S01]  /*0fb0*/  F2I.U32.TRUNC.NTZ R96, R4 ;  /* 0x0000000400607305 */ /* 0x000f22000020f000 */
[----:B--2---:R-:W-:Y:S01]  /*0fc0*/  UISETP.NE.AND UP3, UPT, UR6, 0x1, UPT ;  /* 0x000000010600788c */ /* 0x004fe2000bf65270 */
[----:B---3--:R-:W-:-:S05]  /*0fd0*/  IADD3 R81, PT, PT, -R81, RZ, RZ ;  /* 0x000000ff51517210 */ /* 0x008fca0007ffe1ff */
[----:B------:R-:W-:Y:S01]  /*0fe0*/  IMAD R81, R0, R81, R98 ;  /* 0x0000005100517224 */ /* 0x000fe200078e0262 */
[----:B------:R-:W-:Y:S01]  /*0ff0*/  PRMT R0, RZ, 0x7610, R0 ;  /* 0x00007610ff007816 */ /* 0x000fe20000000000 */
[----:B----4-:R-:W-:-:S04]  /*1000*/  IMAD.MOV R96, RZ, RZ, -R96 ;  /* 0x000000ffff607224 */ /* 0x010fc800078e0a60 */
[----:B------:R-:W-:Y:S01]  /*1010*/  IMAD R96, R2, R96, R11 ;  /* 0x0000006002607224 */ /* 0x000fe200078e020b */
[----:B-1----:R-:W-:Y:S06]  /*1020*/  BRA.U UP4, `(.L_x_17) ;  /* 0x0000000104247547 */ /* 0x002fec000b800000 */
[----:B------:R-:W-:Y:S01]  /*1030*/  ISETP.NE.AND P1, PT, R81, RZ, PT ;  /* 0x000000ff5100720c */ /* 0x000fe20003f25270 */
[----:B------:R-:W-:Y:S01]  /*1040*/  IMAD.MOV.U32 R0, RZ, RZ, 0x3 ;  /* 0x00000003ff007424 */ /* 0x000fe200078e00ff */
[C---:B------:R-:W-:Y:S02]  /*1050*/  LOP3.LUT R3, R96.reuse, 0xfffffffe, RZ, 0xc0, !PT ;  /* 0xfffffffe60037812 */ /* 0x040fe400078ec0ff */
[----:B------:R-:W-:Y:S02]  /*1060*/  ISETP.LT.U32.OR P1, PT, R96, 0x2, !P1 ;  /* 0x000000026000780c */ /* 0x000fe40004f21470 */
[----:B------:R-:W-:Y:S02]  /*1070*/  SHF.L.U32 R0, R0, R3, RZ ;  /* 0x0000000300007219 */ /* 0x000fe400000006ff */
[----:B------:R-:W-:Y:S02]  /*1080*/  SEL R5, RZ, 0x1, !P1 ;  /* 0x00000001ff057807 */ /* 0x000fe40004800000 */
[----:B------:R-:W-:-:S05]  /*1090*/  SEL R2, RZ, 0x2, !P1 ;  /* 0x00000002ff027807 */ /* 0x000fca0004800000 */
[----:B------:R-:W-:-:S05]  /*10a0*/  IMAD.IADD R2, R5, 0x1, R2 ;  /* 0x0000000105027824 */ /* 0x000fca00078e0202 */
[----:B------:R-:W-:Y:S02]  /*10b0*/  PRMT R8, R2, 0x7610, R8 ;  /* 0x0000761002087816 */ /* 0x000fe40000000008 */
.L_x_17:
[----:B------:R-:W-:Y:S05]  /*10c0*/  @!P0 BRA `(.L_x_18) ;  /* 0x0000000000b88947 */ /* 0x000fea0003800000 */
[----:B------:R-:W1:Y:S01]  /*10d0*/  LDC.64 R4, c[0x0][0xb18] ;  /* 0x0002c600ff047b82 */ /* 0x000e620000000a00 */
[----:B------:R-:W-:-:S07]  /*10e0*/  ISETP.NE.AND P0, PT, R9, 0x1, PT ;  /* 0x000000010900780c */ /* 0x000fce0003f05270 */
[----:B------:R-:W2:Y:S08]  /*10f0*/  LDC R14, c[0x0][0xb0c] ;  /* 0x0002c300ff0e7b82 */ /* 0x000eb00000000800 */
[----:B------:R-:W3:Y:S08]  /*1100*/  LDC R13, c[0x0][0x370] ;  /* 0x0000dc00ff0d7b82 */ /* 0x000ef00000000800 */
[----:B------:R-:W4:Y:S01]  /*1110*/  LDC R16, c[0x0][0x374] ;  /* 0x0000dd00ff107b82 */ /* 0x000f220000000800 */
[----:B-1----:R-:W-:-:S07]  /*1120*/  ISETP.NE.AND P1, PT, R4, 0x1, PT ;  /* 0x000000010400780c */ /* 0x002fce0003f25270 */
[----:B------:R-:W3:Y:S01]  /*1130*/  LDC.64 R6, c[0x0][0xb10] ;  /* 0x0002c400ff067b82 */ /* 0x000ee20000000a00 */
[----:B--2---:R-:W-:-:S07]  /*1140*/  ISETP.NE.AND P2, PT, R14, 0x1, PT ;  /* 0x000000010e00780c */ /* 0x004fce0003f45270 */
[----:B------:R-:W1:Y:S08]  /*1150*/  LDC R12, c[0x0][0xb20] ;  /* 0x0002c800ff0c7b82 */ /* 0x000e700000000800 */
[----:B------:R-:W2:Y:S01]  /*1160*/  LDC.64 R2, c[0x0][0xb28] ;  /* 0x0002ca00ff027b82 */ /* 0x000ea20000000a00 */
[----:B----4-:R-:W-:-:S04]  /*1170*/  IMAD.HI.U32 R15, R16, R5, RZ ;  /* 0x00000005100f7227 */ /* 0x010fc800078e00ff */
[----:B------:R-:W-:-:S04]  /*1180*/  IMAD.HI.U32 R5, R98, R5, RZ ;  /* 0x0000000562057227 */ /* 0x000fc800078e00ff */
[----:B---3--:R-:W-:-:S04]  /*1190*/  IMAD.HI.U32 R18, R13, R6, RZ ;  /* 0x000000060d127227 */ /* 0x008fc800078e00ff */
[C---:B------:R-:W-:Y:S01]  /*11a0*/  IMAD.HI.U32 R20, R11.reuse, R6, RZ ;  /* 0x000000060b147227 */ /* 0x040fe200078e00ff */
[-C--:B------:R-:W-:Y:S02]  /*11b0*/  @P2 SHF.R.U32.HI R13, RZ, R7.reuse, R18 ;  /* 0x00000007ff0d2219 */ /* 0x080fe40000011612 */
[-C--:B-1----:R-:W-:Y:S02]  /*11c0*/  @P1 SHF.R.U32.HI R16, RZ, R12.reuse, R15 ;  /* 0x0000000cff101219 */ /* 0x082fe4000001160f */
[----:B------:R-:W-:Y:S02]  /*11d0*/  SHF.R.U32.HI R5, RZ, R12, R5 ;  /* 0x0000000cff057219 */ /* 0x000fe40000011605 */
[----:B------:R-:W-:Y:S02]  /*11e0*/  SHF.R.U32.HI R20, RZ, R7, R20 ;  /* 0x00000007ff147219 */ /* 0x000fe40000011614 */
[----:B------:R-:W-:Y:S01]  /*11f0*/  SEL R5, R98, R5, !P1 ;  /* 0x0000000562057207 */ /* 0x000fe20004800000 */
[----:B--2---:R-:W-:Y:S01]  /*1200*/  IMAD.HI.U32 R18, R16, R2, RZ ;  /* 0x0000000210127227 */ /* 0x004fe200078e00ff */
[----:B------:R-:W-:-:S02]  /*1210*/  SEL R97, R11, R20, !P2 ;  /* 0x000000140b617207 */ /* 0x000fc40005000000 */
[----:B------:R-:W-:Y:S01]  /*1220*/  IADD3 R7, PT, PT, -R5, RZ, RZ ;  /* 0x000000ff05077210 */ /* 0x000fe20007ffe1ff */
[----:B------:R-:W-:Y:S01]  /*1230*/  IMAD.HI.U32 R6, R13, R2, RZ ;  /* 0x000000020d067227 */ /* 0x000fe200078e00ff */
[----:B------:R-:W-:-:S03]  /*1240*/  @P0 SHF.R.U32.HI R16, RZ, R3, R18 ;  /* 0x00000003ff100219 */ /* 0x000fc60000011612 */
[----:B------:R-:W-:Y:S01]  /*1250*/  IMAD R7, R4, R7, R98 ;  /* 0x0000000704077224 */ /* 0x000fe200078e0262 */
[----:B------:R-:W-:Y:S01]  /*1260*/  @P0 SHF.R.U32.HI R13, RZ, R3, R6 ;  /* 0x00000003ff0d0219 */ /* 0x000fe20000011606 */
[----:B------:R-:W-:-:S04]  /*1270*/  IMAD R16, R16, R9, RZ ;  /* 0x0000000910107224 */ /* 0x000fc800078e02ff */
[----:B------:R-:W-:Y:S01]  /*1280*/  IMAD R6, R13, R9, RZ ;  /* 0x000000090d067224 */ /* 0x000fe200078e02ff */
[----:B------:R-:W-:-:S04]  /*1290*/  ISETP.GE.AND P1, PT, R5, R16, PT ;  /* 0x000000100500720c */ /* 0x000fc80003f26270 */
[----:B------:R-:W-:Y:S01]  /*12a0*/  ISETP.GE.OR P1, PT, R97, R6, P1 ;  /* 0x000000066100720c */ /* 0x000fe20000f26670 */
[----:B------:R-:W-:-:S05]  /*12b0*/  IMAD.HI.U32 R6, R5, R2, RZ ;  /* 0x0000000205067227 */ /* 0x000fca00078e00ff */
[----:B------:R-:W-:-:S04]  /*12c0*/  SHF.R.U32.HI R6, RZ, R3, R6 ;  /* 0x00000003ff067219 */ /* 0x000fc80000011606 */
[----:B------:R-:W-:-:S03]  /*12d0*/  SEL R6, R5, R6, !P0 ;  /* 0x0000000605067207 */ /* 0x000fc60004000000 */
[----:B------:R-:W-:Y:S01]  /*12e0*/  @!P1 IMAD.HI.U32 R12, R97, R2, RZ ;  /* 0x00000002610c9227 */ /* 0x000fe200078e00ff */
[----:B------:R-:W-:-:S04]  /*12f0*/  IADD3 R2, PT, PT, -R6, RZ, RZ ;  /* 0x000000ff06027210 */ /* 0x000fc80007ffe1ff */
[----:B------:R-:W-:Y:S01]  /*1300*/  @!P1 SHF.R.U32.HI R12, RZ, R3, R12 ;  /* 0x00000003ff0c9219 */ /* 0x000fe2000001160c */
[----:B------:R-:W-:-:S03]  /*1310*/  IMAD R2, R9, R2, R5 ;  /* 0x0000000209027224 */ /* 0x000fc600078e0205 */
[----:B------:R-:W-:-:S05]  /*1320*/  @!P1 SEL R3, R97, R12, !P0 ;  /* 0x0000000c61039207 */ /* 0x000fca0004000000 */
[--C-:B------:R-:W-:Y:S02]  /*1330*/  @!P1 IMAD.IADD R6, R6, 0x1, -R3.reuse ;  /* 0x0000000106069824 */ /* 0x100fe400078e0a03 */
[----:B------:R-:W-:Y:S01]  /*1340*/  @!P1 IMAD R3, R2, R13, R3 ;  /* 0x0000000d02039224 */ /* 0x000fe200078e0203 */
[----:B------:R-:W-:Y:S01]  /*1350*/  IADD3 R2, PT, PT, -R97, RZ, RZ ;  /* 0x000000ff61027210 */ /* 0x000fe20007ffe1ff */
[----:B------:R-:W-:Y:S02]  /*1360*/  @!P1 IMAD R5, R6, R9, R97 ;  /* 0x0000000906059224 */ /* 0x000fe400078e0261 */
[----:B------:R-:W-:Y:S02]  /*1370*/  @!P1 IMAD.MOV.U32 R97, RZ, RZ, R3 ;  /* 0x000000ffff619224 */ /* 0x000fe400078e0003 */
[----:B------:R-:W-:Y:S02]  /*1380*/  IMAD R2, R14, R2, R11 ;  /* 0x000000020e027224 */ /* 0x000fe400078e020b */
[----:B------:R-:W-:-:S02]  /*1390*/  IMAD R98, R5, R4, R7 ;  /* 0x0000000405627224 */ /* 0x000fc400078e0207 */
[----:B------:R-:W-:Y:S02]  /*13a0*/  IMAD R97, R97, R14, R2 ;  /* 0x0000000e61617224 */ /* 0x000fe400078e0202 */
.L_x_18:
[----:B------:R-:W-:Y:S05]  /*13b0*/  BRA.U UP3, `(.L_x_19) ;  /* 0x0000000103407547 */ /* 0x000fea000b800000 */
[----:B------:R-:W1:Y:S08]  /*13c0*/  LDC.64 R4, c[0x0][0xb10] ;  /* 0x0002c400ff047b82 */ /* 0x000e700000000a00 */
[----:B------:R-:W2:Y:S08]  /*13d0*/  LDC.64 R2, c[0x0][0xb18] ;  /* 0x0002c600ff027b82 */ /* 0x000eb00000000a00 */
[----:B------:R-:W3:Y:S08]  /*13e0*/  LDC R6, c[0x0][0xb20] ;  /* 0x0002c800ff067b82 */ /* 0x000ef00000000800 */
[----:B------:R-:W4:Y:S01]  /*13f0*/  LDC R12, c[0x0][0xb0c] ;  /* 0x0002c300ff0c7b82 */ /* 0x000f220000000800 */
[----:B-1----:R-:W-:-:S05]  /*1400*/  IMAD.HI.U32 R4, R97, R4, RZ ;  /* 0x0000000461047227 */ /* 0x002fca00078e00ff */
[----:B------:R-:W-:Y:S01]  /*1410*/  SHF.R.U32.HI R4, RZ, R5, R4 ;  /* 0x00000005ff047219 */ /* 0x000fe20000011604 */
[----:B--2---:R-:W-:Y:S01]  /*1420*/  IMAD.HI.U32 R3, R98, R3, RZ ;  /* 0x0000000362037227 */ /* 0x004fe200078e00ff */
[----:B------:R-:W-:-:S04]  /*1430*/  ISETP.NE.AND P0, PT, R2, 0x1, PT ;  /* 0x000000010200780c */ /* 0x000fc80003f05270 */
[----:B---3--:R-:W-:-:S04]  /*1440*/  SHF.R.U32.HI R3, RZ, R6, R3 ;  /* 0x00000006ff037219 */ /* 0x008fc80000011603 */
[----:B------:R-:W-:Y:S02]  /*1450*/  SEL R3, R98, R3, !P0 ;  /* 0x0000000362037207 */ /* 0x000fe40004000000 */
[----:B----4-:R-:W-:-:S04]  /*1460*/  ISETP.NE.AND P1, PT, R12, 0x1, PT ;  /* 0x000000010c00780c */ /* 0x010fc80003f25270 */
[----:B------:R-:W-:-:S05]  /*1470*/  SEL R6, R97, R4, !P1 ;  /* 0x0000000461067207 */ /* 0x000fca0004800000 */
[----:B------:R-:W-:Y:S02]  /*1480*/  IMAD.IADD R4, R3, 0x1, -R6 ;  /* 0x0000000103047824 */ /* 0x000fe400078e0a06 */
[----:B------:R-:W-:Y:S02]  /*1490*/  IMAD.IADD R3, R6, 0x1, -R3 ;  /* 0x0000000106037824 */ /* 0x000fe400078e0a03 */
[----:B------:R-:W-:Y:S02]  /*14a0*/  IMAD R97, R4, R12, R97 ;  /* 0x0000000c04617224 */ /* 0x000fe400078e0261 */
[----:B------:R-:W-:Y:S02]  /*14b0*/  IMAD R98, R3, R2, R98 ;  /* 0x0000000203627224 */ /* 0x000fe400078e0262 */
.L_x_19:
[----:B------:R-:W-:Y:S05]  /*14c0*/  BRA.U !UP1, `(.L_x_20) ;  /* 0x00000001090c7547 */ /* 0x000fea000b800000 */
[----:B------:R-:W-:Y:S01]  /*14d0*/  UCGABAR_WAIT ;  /* 0x0000000000007dc7 */ /* 0x000fe20008000000 */
[----:B------:R-:W-:Y:S01]  /*14e0*/  CCTL.IVALL ;  /* 0x00000000ff00798f */ /* 0x000fe20002000000 */
[----:B------:R-:W-:Y:S05]  /*14f0*/  BRA `(.L_x_21) ;  /* 0x0000000000047947 */ /* 0x000fea0003800000 */
.L_x_20:
[----:B------:R-:W-:Y:S06]  /*1500*/  BAR.SYNC.DEFER_BLOCKING 0x0 ;  /* 0x0000000000007b1d */ /* 0x000fec0000010000 */
.L_x_21:
[----:B------:R-:W-:Y:S05]  /*1510*/  BRA.U UP2, `(.L_x_22) ;  /* 0x0000001102b47547 */ /* 0x000fea000b800000 */
[----:B------:R-:W1:Y:S01]  /*1520*/  LDCU UR15, c[0x0][0x38c] ;  /* 0x00007180ff0f77ac */ /* 0x000e620008000800 */
[----:B------:R-:W2:Y:S01]  /*1530*/  LDC R9, c[0x0][0x370] ;  /* 0x0000dc00ff097b82 */ /* 0x000ea20000000800 */
[C---:B------:R-:W-:Y:S01]  /*1540*/  IMAD.SHL.U32 R17, R11.reuse, 0x20, RZ ;  /* 0x000000200b117824 */ /* 0x040fe200078e00ff */
[----:B------:R-:W-:Y:S01]  /*1550*/  PLOP3.LUT P1, PT, PT, PT, UP5, 0x80, 0x8 ;  /* 0x000000000008781c */ /* 0x000fe20003f2f058 */
[----:B------:R-:W-:Y:S01]  /*1560*/  UISETP.NE.AND UP1, UPT, UR10, URZ, UPT ;  /* 0x000000ff0a00728c */ /* 0x000fe2000bf25270 */
[----:B------:R-:W-:Y:S01]  /*1570*/  ISETP.NE.AND P4, PT, R10, RZ, P5 ;  /* 0x000000ff0a00720c */ /* 0x000fe20002f85270 */
[----:B------:R-:W-:Y:S01]  /*1580*/  IMAD.SHL.U32 R16, R11, 0x40, RZ ;  /* 0x000000400b107824 */ /* 0x000fe200078e00ff */
[----:B------:R-:W-:Y:S01]  /*1590*/  PLOP3.LUT P1, PT, P1, PT, PT, 0x8, 0x80 ;  /* 0x000000000080781c */ /* 0x000fe20000f2e170 */
[----:B------:R-:W-:Y:S01]  /*15a0*/  IMAD.MOV.U32 R15, RZ, RZ, 0x1 ;  /* 0x00000001ff0f7424 */ /* 0x000fe200078e00ff */
[----:B------:R-:W3:Y:S01]  /*15b0*/  LDC R0, c[0x0][0x374] ;  /* 0x0000dd00ff007b82 */ /* 0x000ee20000000800 */
[----:B------:R-:W-:Y:S01]  /*15c0*/  IMAD.MOV.U32 R14, RZ, RZ, RZ ;  /* 0x000000ffff0e7224 */ /* 0x000fe200078e00ff */
[----:B------:R-:W-:Y:S01]  /*15d0*/  CS2R R12, SRZ ;  /* 0x00000000000c7805 */ /* 0x000fe2000001ff00 */
[----:B------:R-:W-:Y:S01]  /*15e0*/  IMAD.MOV.U32 R10, RZ, RZ, 0x1 ;  /* 0x00000001ff0a7424 */ /* 0x000fe200078e00ff */
[----:B------:R-:W-:Y:S01]  /*15f0*/  LOP3.LUT R17, R17, 0x20, RZ, 0xc0, !PT ;  /* 0x0000002011117812 */ /* 0x000fe200078ec0ff */
[----:B------:R-:W4:Y:S01]  /*1600*/  LDCU.64 UR24, c[0x0][0x348] ;  /* 0x00006900ff1877ac */ /* 0x000f220008000a00 */
[----:B-1----:R-:W-:-:S02]  /*1610*/  UIADD3 UR4, UPT, UPT, UR15, 0x3f, URZ ;  /* 0x0000003f0f047890 */ /* 0x002fc4000fffe0ff */
[----:B------:R-:W-:Y:S02]  /*1620*/  USEL UR7, UR7, 0x2, UP1 ;  /* 0x0000000207077887 */ /* 0x000fe40008800000 */
[----:B------:R-:W-:Y:S01]  /*1630*/  USHF.R.S32.HI UR22, URZ, 0x1f, UR4 ;  /* 0x0000001fff167899 */ /* 0x000fe20008011404 */
[----:B------:R-:W-:-:S03]  /*1640*/  UMOV UR13, URZ ;  /* 0x000000ff000d7c82 */ /* 0x000fc60008000000 */
[----:B------:R-:W-:Y:S02]  /*1650*/  ULEA.HI UR22, UR22, UR4, URZ, 0x6 ;  /* 0x0000000416167291 */ /* 0x000fe4000f8f30ff */
[----:B------:R-:W-:Y:S02]  /*1660*/  UIADD3 UR4, UPT, UPT, UR15, -0x1, URZ ;  /* 0xffffffff0f047890 */ /* 0x000fe4000fffe0ff */
[----:B------:R-:W-:Y:S02]  /*1670*/  USHF.R.S32.HI UR22, URZ, 0x6, UR22 ;  /* 0x00000006ff167899 */ /* 0x000fe40008011416 */
[----:B------:R-:W-:Y:S02]  /*1680*/  UISETP.GE.U32.AND UP2, UPT, UR4, -0x7f, UPT ;  /* 0xffffff810400788c */ /* 0x000fe4000bf46070 */
[----:B------:R-:W-:Y:S02]  /*1690*/  UISETP.LT.U32.AND UP0, UPT, UR22, 0x4, UPT ;  /* 0x000000041600788c */ /* 0x000fe4000bf01070 */
[----:B------:R-:W-:-:S02]  /*16a0*/  UIADD3 UR15, UPT, UPT, UR15, 0x7e, URZ ;  /* 0x0000007e0f0f7890 */ /* 0x000fc4000fffe0ff */
[----:B------:R-:W-:-:S04]  /*16b0*/  USEL UR21, UR22, 0x4, UP0 ;  /* 0x0000000416157887 */ /* 0x000fc80008000000 */
[----:B------:R-:W-:Y:S02]  /*16c0*/  UIADD3 UR6, UPT, UPT, UR21, -0x1, URZ ;  /* 0xffffffff15067890 */ /* 0x000fe4000fffe0ff */
[----:B------:R-:W-:Y:S02]  /*16d0*/  @UP2 UIADD3 UR6, UPT, UPT, UR21, URZ, URZ ;  /* 0x000000ff15062290 */ /* 0x000fe4000fffe0ff */
[----:B------:R-:W-:Y:S02]  /*16e0*/  UIADD3 UR14, UPT, UPT, UR22, -UR21, URZ ;  /* 0x80000015160e7290 */ /* 0x000fe4000fffe0ff */
[----:B------:R-:W-:Y:S02]  /*16f0*/  UIADD3 UR5, UPT, UPT, UR6, 0x1, URZ ;  /* 0x0000000106057890 */ /* 0x000fe4000fffe0ff */
[----:B--2-4-:R-:W-:-:S12]  /*1700*/  UIADD3 UR6, UPT, UPT, -UR6, URZ, URZ ;  /* 0x000000ff06067290 */ /* 0x014fd8000fffe1ff */
.L_x_42:
[----:B------:R-:W-:Y:S01]  /*1710*/  UISETP.NE.AND UP0, UPT, UR37, URZ, UPT ;  /* 0x000000ff2500728c */ /* 0x000fe2000bf05270 */
[----:B------:R-:W1:Y:S08]  /*1720*/  S2UR UR37, SR_CgaCtaId ;  /* 0x00000000002579c3 */ /* 0x000e700000008800 */
[----:B------:R-:W-:Y:S05]  /*1730*/  BRA.U UP0, `(.L_x_23) ;  /* 0x0000000100347547 */ /* 0x000fea000b800000 */
[----:B------:R-:W2:Y:S01]  /*1740*/  S2R R2, SR_CgaCtaId ;  /* 0x0000000000027919 */ /* 0x000ea20000008800 */
[----:B------:R-:W-:-:S04]  /*1750*/  MOV R3, 0x400 ;  /* 0x0000040000037802 */ /* 0x000fc80000000f00 */
[----:B--2---:R-:W-:Y:S02]  /*1760*/  LEA R3, R2, R3, 0x18 ;  /* 0x0000000302037211 */ /* 0x004fe400078ec0ff */
[----:B------:R-:W-:-:S03]  /*1770*/  SHF.L.U32 R2, R10, 0x1f, RZ ;  /* 0x0000001f0a027819 */ /* 0x000fc600000006ff */
[----:B------:R-:W-:-:S04]  /*1780*/  IMAD R3, R12, 0x8, R3 ;  /* 0x000000080c037824 */ /* 0x000fc800078e0203 */
[----:B------:R-:W2:Y:S02]  /*1790*/  SYNCS.PHASECHK.TRANS64.TRYWAIT P0, [R3+URZ+0xd0], R2 ;  /* 0x0000d002030075a7 */ /* 0x000ea400080011ff */
[----:B--2---:R-:W-:Y:S05]  /*17a0*/  @!P0 BRA `(.L_x_24) ;  /* 0x0000005000188947 */ /* 0x004fea0003800000 */
.L_x_113:
[----:B------:R-:W-:Y:S01]  /*17b0*/  VIADD R12, R12, 0x1 ;  /* 0x000000010c0c7836 */ /* 0x000fe20000000000 */
[----:B------:R2:W-:Y:S04]  /*17c0*/  SYNCS.ARRIVE.TRANS64.A1T0 RZ, [R3+URZ+0xc0], RZ ;  /* 0x0000c0ff03ff79a7 */ /* 0x0005e800081000ff */
[----:B------:R-:W-:-:S04]  /*17d0*/  ISETP.NE.AND P0, PT, R12, 0x2, PT ;  /* 0x000000020c00780c */ /* 0x000fc80003f05270 */
[----:B------:R-:W-:Y:S02]  /*17e0*/  SEL R12, R12, RZ, P0 ;  /* 0x000000ff0c0c7207 */ /* 0x000fe40000000000 */
[----:B--2---:R-:W-:-:S04]  /*17f0*/  SEL R3, RZ, 0x1, P0 ;  /* 0x00000001ff037807 */ /* 0x004fc80000000000 */
[----:B------:R-:W-:-:S07]  /*1800*/  LOP3.LUT R10, R10, R3, RZ, 0x3c, !PT ;  /* 0x000000030a0a7212 */ /* 0x000fce00078e3cff */
.L_x_23:
[----:B------:R-:W-:Y:S01]  /*1810*/  UMOV UR4, 0x400 ;  /* 0x0000040000047882 */ /* 0x000fe20000000000 */
[----:B------:R-:W-:Y:S01]  /*1820*/  LEA.HI R3, R97, R97, RZ, 0x1 ;  /* 0x0000006161037211 */ /* 0x000fe200078f08ff */
[----:B-1----:R-:W-:Y:S01]  /*1830*/  ULEA UR4, UR37, UR4, 0x18 ;  /* 0x0000000425047291 */ /* 0x002fe2000f8ec0ff */
[----:B------:R-:W-:Y:S01]  /*1840*/  SHF.L.U32 R2, R15, 0x1f, RZ ;  /* 0x0000001f0f027819 */ /* 0x000fe200000006ff */
[----:B------:R-:W-:Y:S01]  /*1850*/  UISETP.GE.U32.AND UP0, UPT, UR15, 0x7f, UPT ;  /* 0x0000007f0f00788c */ /* 0x000fe2000bf06070 */
[----:B------:R-:W-:Y:S01]  /*1860*/  R2UR UR35, R16 ;  /* 0x00000000102372ca */ /* 0x000fe200000e0000 */
[----:B------:R-:W-:Y:S01]  /*1870*/  ULEA UR8, UR13, UR4, 0x3 ;  /* 0x000000040d087291 */ /* 0x000fe2000f8e18ff */
[----:B------:R-:W-:Y:S01]  /*1880*/  IMAD.SHL.U32 R3, R3, 0x40, RZ ;  /* 0x0000004003037824 */ /* 0x000fe200078e00ff */
[----:B------:R-:W-:Y:S01]  /*1890*/  R2UR UR11, R17 ;  /* 0x00000000110b72ca */ /* 0x000fe200000e0000 */
[----:B------:R-:W-:-:S03]  /*18a0*/  UMOV UR23, URZ ;  /* 0x000000ff00177c82 */ /* 0x000fc60008000000 */
[----:B------:R-:W-:-:S03]  /*18b0*/  LOP3.LUT R3, R3, 0xffffff80, RZ, 0xc0, !PT ;  /* 0xffffff8003037812 */ /* 0x000fc600078ec0ff */
[----:B------:R1:W2:Y:S01]  /*18c0*/  SYNCS.PHASECHK.TRANS64.TRYWAIT P0, [UR8+0x20], R2 ;  /* 0x00002002ff0075a7 */ /* 0x0002a20008001108 */
[----:B------:R-:W-:Y:S02]  /*18d0*/  R2UR UR9, R3 ;  /* 0x00000000030972ca */ /* 0x000fe400000e0000 */
[----:B------:R-:W-:-:S11]  /*18e0*/  R2UR UR8, R98 ;  /* 0x00000000620872ca */ /* 0x000fd600000e0000 */
[----:B------:R-:W-:Y:S02]  /*18f0*/  ULOP3.LUT UR35, UR9, 0x40, UR35, 0xf8, !UPT ;  /* 0x0000004009237892 */ /* 0x000fe4000f8ef823 */
[----:B------:R-:W-:Y:S01]  /*1900*/  ULEA UR11, UR8, UR11, 0x6 ;  /* 0x0000000b080b7291 */ /* 0x000fe2000f8e30ff */
[----:B------:R-:W-:Y:S11]  /*1910*/  BRA.U !UP0, `(.L_x_25) ;  /* 0x0000000108c07547 */ /* 0x000ff6000b800000 */
[----:B------:R-:W-:Y:S01]  /*1920*/  UMOV UR16, UR6 ;  /* 0x0000000600107c82 */ /* 0x000fe20008000000 */
[----:B------:R-:W-:Y:S01]  /*1930*/  UMOV UR17, UR13 ;  /* 0x0000000d00117c82 */ /* 0x000fe20008000000 */
[----:B------:R-:W-:-:S05]  /*1940*/  UMOV UR34, URZ ;  /* 0x000000ff00227c82 */ /* 0x000fca0008000000 */
.L_x_31:
[----:B------:R-:W-:Y:S01]  /*1950*/  ULEA UR33, UR17, UR4, 0x3 ;  /* 0x0000000411217291 */ /* 0x000fe2000f8e18ff */
[----:B------:R-:W-:Y:S01]  /*1960*/  @P5 MOV R3, 0x3000 ;  /* 0x0000300000035802 */ /* 0x000fe20000000f00 */
[----:B-12-4-:R-:W-:Y:S10]  /*1970*/  @P0 BRA `(.L_x_26) ;  /* 0x00000000000c0947 */ /* 0x016ff40003800000 */
[----:B------:R-:W-:-:S04]  /*1980*/  SHF.L.U32 R5, R15, 0x1f, RZ ;  /* 0x0000001f0f057819 */ /* 0x000fc800000006ff */
[----:B------:R-:W2:Y:S02]  /*1990*/  SYNCS.PHASECHK.TRANS64.TRYWAIT P0, [UR33+0x20], R5 ;  /* 0x00002005ff0075a7 */ /* 0x000ea40008001121 */
[----:B--2---:R-:W-:Y:S05]  /*19a0*/  @!P0 BRA `(.L_x_27) ;  /* 0x0000004c00ac8947 */ /* 0x004fea0003800000 */
.L_x_26:
[----:B------:R2:W-:Y:S01]  /*19b0*/  @P5 SYNCS.ARRIVE.TRANS64 RZ, [UR33], R3 ;  /* 0x00000003ffff59a7 */ /* 0x0005e20008000021 */
[----:B------:R-:W-:Y:S02]  /*19c0*/  ULOP3.LUT UR8, UR7, 0x2, URZ, 0xfc, !UPT ;  /* 0x0000000207087892 */ /* 0x000fe4000f8efcff */
[----:B------:R-:W-:Y:S02]  /*19d0*/  UIADD3 UR16, UPT, UPT, UR16, 0x1, URZ ;  /* 0x0000000110107890 */ /* 0x000fe4000fffe0ff */
[----:B------:R-:W-:Y:S02]  /*19e0*/  UISETP.NE.AND UP0, UPT, UR8, 0x2, UPT ;  /* 0x000000020800788c */ /* 0x000fe4000bf05270 */
[----:B------:R-:W-:-:S07]  /*19f0*/  UISETP.NE.AND UP2, UPT, UR16, 0x1, UPT ;  /* 0x000000011000788c */ /* 0x000fce000bf45270 */
[----:B------:R-:W-:Y:S05]  /*1a00*/  BRA.U UP0, `(.L_x_28) ;  /* 0x0000000100047547 */ /* 0x000fea000b800000 */
[----:B------:R-:W-:Y:S05]  /*1a10*/  BPT.TRAP 0x1 ;  /* 0x000000040000795c */ /* 0x000fea0000300000 */
.L_x_28:
[----:B------:R-:W-:Y:S04]  /*1a20*/  BSSY.RECONVERGENT B0, `(.L_x_29) ;  /* 0x0000003000007945 */ /* 0x000fe80003800200 */
[----:B------:R-:W-:Y:S05]  /*1a30*/  @!P4 BRA `(.L_x_30) ;  /* 0x000000000004c947 */ /* 0x000fea0003800000 */
[----:B------:R-:W-:Y:S05]  /*1a40*/  BPT.TRAP 0x1 ;  /* 0x000000040000795c */ /* 0x000fea0000300000 */
.L_x_30:
[----:B------:R-:W-:Y:S05]  /*1a50*/  BSYNC.RECONVERGENT B0 ;  /* 0x0000000000007941 */ /* 0x000fea0003800200 */
.L_x_29:
[----:B------:R-:W-:Y:S02]  /*1a60*/  UIADD3 UR13, UPT, UPT, UR17, 0x1, URZ ;  /* 0x00000001110d7890 */ /* 0x000fe4000fffe0ff */
[----:B------:R-:W-:Y:S02]  /*1a70*/  ULEA UR32, UR17, UR4, 0xc ;  /* 0x0000000411207291 */ /* 0x000fe4000f8e60ff */
[----:B------:R-:W-:Y:S02]  /*1a80*/  UISETP.NE.AND UP0, UPT, UR13, 0x4, UPT ;  /* 0x000000040d00788c */ /* 0x000fe4000bf05270 */
[----:B------:R-:W-:Y:S02]  /*1a90*/  UIADD3 UR28, UP1, UPT, UR24, 0x80, URZ ;  /* 0x00000080181c7890 */ /* 0x000fe4000ff3e0ff */
[----:B------:R-:W-:Y:S02]  /*1aa0*/  USEL UR9, URZ, 0x1, UP0 ;  /* 0x00000001ff097887 */ /* 0x000fe40008000000 */
[----:B------:R-:W-:-:S02]  /*1ab0*/  USEL UR13, UR13, URZ, UP0 ;  /* 0x000000ff0d0d7287 */ /* 0x000fc40008000000 */
[----:B------:R-:W-:Y:S02]  /*1ac0*/  UIADD3 UR26, UP0, UPT, UR24, 0x180, URZ ;  /* 0x00000180181a7890 */ /* 0x000fe4000ff1e0ff */
[----:B------:R-:W-:Y:S01]  /*1ad0*/  ULEA UR8, UR13, UR4, 0x3 ;  /* 0x000000040d087291 */ /* 0x000fe2000f8e18ff */
[----:B------:R-:W-:Y:S01]  /*1ae0*/  LOP3.LUT R15, R15, UR9, RZ, 0x3c, !PT ;  /* 0x000000090f0f7c12 */ /* 0x000fe2000f8e3cff */
[----:B------:R-:W-:Y:S02]  /*1af0*/  ULOP3.LUT UR33, UR33, 0xfefffff8, URZ, 0xc0, !UPT ;  /* 0xfefffff821217892 */ /* 0x000fe4000f8ec0ff */
[----:B------:R-:W-:Y:S01]  /*1b00*/  UIADD3.X UR29, UPT, UPT, URZ, UR25, URZ, UP1, !UPT ;  /* 0x00000019ff1d7290 */ /* 0x000fe20008ffe4ff */
[----:B-1----:R-:W-:Y:S01]  /*1b10*/  SHF.L.U32 R2, R15, 0x1f, RZ ;  /* 0x0000001f0f027819 */ /* 0x002fe200000006ff */
[----:B------:R-:W-:Y:S02]  /*1b20*/  UIADD3 UR32, UPT, UPT, UR32, 0x2400, URZ ;  /* 0x0000240020207890 */ /* 0x000fe4000fffe0ff */
[----:B------:R-:W-:Y:S01]  /*1b30*/  UIADD3.X UR27, UPT, UPT, URZ, UR25, URZ, UP0, !UPT ;  /* 0x00000019ff1b7290 */ /* 0x000fe200087fe4ff */
[----:B------:R4:W1:Y:S01]  /*1b40*/  SYNCS.PHASECHK.TRANS64.TRYWAIT P0, [UR8+0x20], R2 ;  /* 0x00002002ff0075a7 */ /* 0x0008620008001108 */
[----:B------:R-:W-:Y:S01]  /*1b50*/  ULEA UR8, UR17, UR4, 0xb ;  /* 0x0000000411087291 */ /* 0x000fe2000f8e58ff */
[----:B------:R-:W-:Y:S01]  /*1b60*/  UMOV UR18, 0x0 ;  /* 0x0000000000127882 */ /* 0x000fe20000000000 */
[----:B------:R-:W-:-:S02]  /*1b70*/  UMOV UR19, 0x10000000 ;  /* 0x1000000000137882 */ /* 0x000fc40000000000 */
[----:B------:R-:W-:Y:S01]  /*1b80*/  UIADD3 UR8, UPT, UPT, UR8, 0x6400, URZ ;  /* 0x0000640008087890 */ /* 0x000fe2000fffe0ff */
[----:B------:R2:W-:Y:S01]  /*1b90*/  UTMALDG.3D.2CTA [UR32], [UR28], desc[UR18] ;  /* 0x000012201c0075b4 */ /* 0x0005e20008211000 */
[----:B------:R-:W-:Y:S01]  /*1ba0*/  UMOV UR10, UR34 ;  /* 0x00000022000a7c82 */ /* 0x000fe20008000000 */
[----:B------:R-:W-:Y:S01]  /*1bb0*/  UMOV UR12, UR36 ;  /* 0x00000024000c7c82 */ /* 0x000fe20008000000 */
[----:B------:R-:W-:Y:S01]  /*1bc0*/  UMOV UR9, UR33 ;  /* 0x0000002100097c82 */ /* 0x000fe20008000000 */
[----:B------:R-:W-:Y:S01]  /*1bd0*/  UMOV UR23, UR5 ;  /* 0x0000000500177c82 */ /* 0x000fe20008000000 */
[----:B------:R-:W-:-:S03]  /*1be0*/  UMOV UR17, UR13 ;  /* 0x0000000d00117c82 */ /* 0x000fc60008000000 */
[----:B------:R4:W-:Y:S01]  /*1bf0*/  UTMALDG.3D.2CTA [UR8], [UR26], desc[UR18] ;  /* 0x000012081a0075b4 */ /* 0x0009e20008211000 */
[----:B--2---:R-:W-:Y:S01]  /*1c00*/  UIADD3 UR34, UPT, UPT, UR34, 0x40, URZ ;  /* 0x0000004022227890 */ /* 0x004fe2000fffe0ff */
[----:B------:R-:W-:Y:S11]  /*1c10*/  BRA.U UP2, `(.L_x_31) ;  /* 0xfffffffd024c7547 */ /* 0x000ff6000b83ffff */
.L_x_25:
[----:B----4-:R-:W-:Y:S01]  /*1c20*/  ULEA UR8, UR13, UR4, 0x3 ;  /* 0x000000040d087291 */ /* 0x010fe2000f8e18ff */
[----:B-1----:R-:W-:Y:S01]  /*1c30*/  SHF.L.U32 R2, R15, 0x1f, RZ ;  /* 0x0000001f0f027819 */ /* 0x002fe200000006ff */
[----:B------:R-:W-:Y:S01]  /*1c40*/  @!P1 SYNCS.ARRIVE.TRANS64.A1T0 RZ, [UR4+0x58], RZ ;  /* 0x000058ffffff99a7 */ /* 0x000fe20008100004 */
[----:B------:R-:W-:-:S06]  /*1c50*/  UISETP.GT.AND UP0, UPT, UR22, UR21, UPT ;  /* 0x000000151600728c */ /* 0x000fcc000bf04270 */
[----:B--2---:R1:W2:Y:S03]  /*1c60*/  SYNCS.PHASECHK.TRANS64.TRYWAIT P0, [UR8+0x20], R2 ;  /* 0x00002002ff0075a7 */ /* 0x0042a60008001108 */
[----:B------:R-:W-:Y:S05]  /*1c70*/  BRA.U !UP0, `(.L_x_32) ;  /* 0x0000000108c07547 */ /* 0x000fea000b800000 */
[----:B------:R-:W-:Y:S01]  /*1c80*/  UIADD3 UR26, UPT, UPT, UR14, UR23, URZ ;  /* 0x000000170e1a7290 */ /* 0x000fe2000fffe0ff */
[----:B------:R-:W-:-:S11]  /*1c90*/  UMOV UR27, UR13 ;  /* 0x0000000d001b7c82 */ /* 0x000fd60008000000 */
.L_x_38:
[----:B------:R-:W-:Y:S01]  /*1ca0*/  ULEA UR17, UR27, UR4, 0x3 ;  /* 0x000000041b117291 */ /* 0x000fe2000f8e18ff */
[----:B--2---:R-:W-:Y:S01]  /*1cb0*/  @P5 MOV R3, 0x3000 ;  /* 0x0000300000035802 */ /* 0x004fe20000000f00 */
[----:B-12---:R-:W-:Y:S10]  /*1cc0*/  @P0 BRA `(.L_x_33) ;  /* 0x00000000000c0947 */ /* 0x006ff40003800000 */
[----:B------:R-:W-:-:S04]  /*1cd0*/  SHF.L.U32 R5, R15, 0x1f, RZ ;  /* 0x0000001f0f057819 */ /* 0x000fc800000006ff */
[----:B------:R-:W2:Y:S02]  /*1ce0*/  SYNCS.PHASECHK.TRANS64.TRYWAIT P0, [UR17+0x20], R5 ;  /* 0x00002005ff0075a7 */ /* 0x000ea40008001111 */
[----:B--2---:R-:W-:Y:S05]  /*1cf0*/  @!P0 BRA `(.L_x_34) ;  /* 0x0000004800f08947 */ /* 0x004fea0003800000 */
.L_x_33:
[----:B------:R2:W-:Y:S01]  /*1d00*/  @P5 SYNCS.ARRIVE.TRANS64 RZ, [UR17], R3 ;  /* 0x00000003ffff59a7 */ /* 0x0005e20008000011 */
[----:B------:R-:W-:-:S04]  /*1d10*/  ULOP3.LUT UR8, UR7, 0x2, URZ, 0xfc, !UPT ;  /* 0x0000000207087892 */ /* 0x000fc8000f8efcff */
[----:B------:R-:W-:-:S09]  /*1d20*/  UISETP.NE.AND UP0, UPT, UR8, 0x2, UPT ;  /* 0x000000020800788c */ /* 0x000fd2000bf05270 */
[----:B------:R-:W-:Y:S05]  /*1d30*/  BRA.U UP0, `(.L_x_35) ;  /* 0x0000000100047547 */ /* 0x000fea000b800000 */
[----:B------:R-:W-:Y:S05]  /*1d40*/  BPT.TRAP 0x1 ;  /* 0x000000040000795c */ /* 0x000fea0000300000 */
.L_x_35:
[----:B------:R-:W-:Y:S04]  /*1d50*/  BSSY.RECONVERGENT B0, `(.L_x_36) ;  /* 0x0000003000007945 */ /* 0x000fe80003800200 */
[----:B------:R-:W-:Y:S05]  /*1d60*/  @!P4 BRA `(.L_x_37) ;  /* 0x000000000004c947 */ /* 0x000fea0003800000 */
[----:B------:R-:W-:Y:S05]  /*1d70*/  BPT.TRAP 0x1 ;  /* 0x000000040000795c */ /* 0x000fea0000300000 */
.L_x_37:
[----:B------:R-:W-:Y:S05]  /*1d80*/  BSYNC.RECONVERGENT B0 ;  /* 0x0000000000007941 */ /* 0x000fea0003800200 */
.L_x_36:
        /* <DEDUP_REMOVED lines=9> */
[----:B------:R-:W-:Y:S02]  /*1e20*/  USHF.L.U32 UR18, UR23, 0x6, URZ ;  /* 0x0000000617127899 */ /* 0x000fe400080006ff */
[----:B------:R-:W-:Y:S01]  /*1e30*/  ULOP3.LUT UR17, UR17, 0xfefffff8, URZ, 0xc0, !UPT ;  /* 0xfefffff811117892 */ /* 0x000fe2000f8ec0ff */
[----:B-1----:R-:W-:Y:S01]  /*1e40*/  SHF.L.U32 R2, R15, 0x1f, RZ ;  /* 0x0000001f0f027819 */ /* 0x002fe200000006ff */
[----:B------:R-:W-:Y:S02]  /*1e50*/  UIADD3 UR16, UPT, UPT, UR16, 0x2400, URZ ;  /* 0x0000240010107890 */ /* 0x000fe4000fffe0ff */
[----:B------:R-:W-:Y:S01]  /*1e60*/  UIADD3.X UR33, UPT, UPT, URZ, UR25, URZ, UP1, !UPT ;  /* 0x00000019ff217290 */ /* 0x000fe20008ffe4ff */
[----:B------:R4:W1:Y:S01]  /*1e70*/  SYNCS.PHASECHK.TRANS64.TRYWAIT P0, [UR8+0x20], R2 ;  /* 0x00002002ff0075a7 */ /* 0x0008620008001108 */
[----:B------:R-:W-:-:S02]  /*1e80*/  ULEA UR8, UR27, UR4, 0xb ;  /* 0x000000041b087291 */ /* 0x000fc4000f8e58ff */
[----:B------:R-:W-:Y:S02]  /*1e90*/  UIADD3.X UR31, UPT, UPT, URZ, UR25, URZ, UP0, !UPT ;  /* 0x00000019ff1f7290 */ /* 0x000fe400087fe4ff */
[----:B------:R-:W-:Y:S01]  /*1ea0*/  UIADD3 UR8, UPT, UPT, UR8, 0x6400, URZ ;  /* 0x0000640008087890 */ /* 0x000fe2000fffe0ff */
[----:B------:R-:W-:Y:S01]  /*1eb0*/  UMOV UR28, 0x0 ;  /* 0x00000000001c7882 */ /* 0x000fe20000000000 */
[----:B------:R-:W-:Y:S01]  /*1ec0*/  UMOV UR29, 0x10000000 ;  /* 0x10000000001d7882 */ /* 0x000fe20000000000 */
[----:B------:R-:W-:Y:S01]  /*1ed0*/  UMOV UR19, UR35 ;  /* 0x0000002300137c82 */ /* 0x000fe20008000000 */
[----:B------:R-:W-:Y:S01]  /*1ee0*/  UMOV UR20, UR36 ;  /* 0x0000002400147c82 */ /* 0x000fe20008000000 */
[----:B------:R-:W-:Y:S01]  /*1ef0*/  UMOV UR12, UR36 ;  /* 0x00000024000c7c82 */ /* 0x000fe20008000000 */
[----:B------:R-:W-:Y:S01]  /*1f00*/  UMOV UR9, UR17 ;  /* 0x0000001100097c82 */ /* 0x000fe20008000000 */
[----:B------:R-:W-:Y:S01]  /*1f10*/  UMOV UR10, UR18 ;  /* 0x00000012000a7c82 */ /* 0x000fe20008000000 */
[----:B------:R4:W-:Y:S01]  /*1f20*/  UTMALDG.3D.2CTA [UR16], [UR32], desc[UR28] ;  /* 0x00001c10200075b4 */ /* 0x0009e20008211000 */
[----:B------:R-:W-:Y:S01]  /*1f30*/  UIADD3 UR23, UPT, UPT, UR23, 0x1, URZ ;  /* 0x0000000117177890 */ /* 0x000fe2000fffe0ff */
[----:B------:R-:W-:-:S03]  /*1f40*/  UMOV UR27, UR13 ;  /* 0x0000000d001b7c82 */ /* 0x000fc60008000000 */
[----:B------:R-:W-:Y:S01]  /*1f50*/  UISETP.NE.AND UP0, UPT, UR23, UR26, UPT ;  /* 0x0000001a1700728c */ /* 0x000fe2000bf05270 */
[----:B------:R4:W-:Y:S08]  /*1f60*/  UTMALDG.3D.2CTA [UR8], [UR30], desc[UR28] ;  /* 0x00001c081e0075b4 */ /* 0x0009f00008211000 */
[----:B----4-:R-:W-:Y:S05]  /*1f70*/  BRA.U UP0, `(.L_x_38) ;  /* 0xfffffffd00487547 */ /* 0x010fea000b83ffff */
.L_x_32:
[C---:B-1----:R-:W-:Y:S01]  /*1f80*/  LEA R2, R14.reuse, UR4, 0x3 ;  /* 0x000000040e027c11 */ /* 0x042fe2000f8e18ff */
[----:B------:R-:W-:Y:S01]  /*1f90*/  NOP ;  /* 0x0000000000007918 */ /* 0x000fe20000000000 */
[----:B--2---:R-:W-:Y:S02]  /*1fa0*/  SHF.L.U32 R3, R13, 0x1f, RZ ;  /* 0x0000001f0d037819 */ /* 0x004fe400000006ff */
[----:B------:R-:W-:Y:S02]  /*1fb0*/  LEA R4, R14, UR4, 0x4 ;  /* 0x000000040e047c11 */ /* 0x000fe4000f8e20ff */
[----:B------:R-:W1:Y:S02]  /*1fc0*/  SYNCS.PHASECHK.TRANS64.TRYWAIT P0, [R2+URZ+0x60], R3 ;  /* 0x00006003020075a7 */ /* 0x000e6400080011ff */
[----:B-1----:R-:W-:Y:S05]  /*1fd0*/  @!P0 BRA `(.L_x_39) ;  /* 0x0000004800508947 */ /* 0x002fea0003800000 */
.L_x_116:
[----:B------:R-:W2:Y:S01]  /*1fe0*/  LDS.128 R4, [R4+0xf0] ;  /* 0x0000f00004047984 */ /* 0x000ea20000000c00 */
[----:B------:R-:W-:Y:S01]  /*1ff0*/  ISETP.GE.AND P0, PT, R40, 0x1, PT ;  /* 0x000000012800780c */ /* 0x000fe20003f06270 */
[----:B-1----:R-:W-:Y:S01]  /*2000*/  VIADD R2, R2, 0x70 ;  /* 0x0000007002027836 */ /* 0x002fe20000000000 */
[----:B------:R-:W-:Y:S01]  /*2010*/  @!PT LDS RZ, [RZ] ;  /* 0x00000000fffff984 */ /* 0x000fe20000000800 */
[----:B------:R-:W-:Y:S01]  /*2020*/  @!PT LDS RZ, [RZ] ;  /* 0x00000000fffff984 */ /* 0x000fe20000000800 */
[----:B------:R-:W-:Y:S01]  /*2030*/  @!PT LDS RZ, [RZ] ;  /* 0x00000000fffff984 */ /* 0x000fe20000000800 */
[----:B------:R-:W-:Y:S01]  /*2040*/  @!PT LDS RZ, [RZ] ;  /* 0x00000000fffff984 */ /* 0x000fe20000000800 */
[----:B------:R1:W-:Y:S06]  /*2050*/  MEMBAR.ALL.CTA ;  /* 0x0000000000007992 */ /* 0x0003ec0000008000 */
[----:B-1----:R-:W1:Y:S01]  /*2060*/  FENCE.VIEW.ASYNC.S ;  /* 0x00000000000073c6 */ /* 0x002e620000000000 */
[----:B------:R-:W-:-:S04]  /*2070*/  PRMT R2, RZ, 0x654, R2 ;  /* 0x00000654ff027816 */ /* 0x000fc80000000002 */
[----:B-1----:R1:W-:Y:S01]  /*2080*/  SYNCS.ARRIVE.TRANS64.RED.A1T0 RZ, [R2+URZ], RZ ;  /* 0x000000ff02ff79a7 */ /* 0x0023e200081004ff */
[----:B--2---:R-:W-:-:S13]  /*2090*/  LOP3.LUT P2, RZ, R6, 0x1, RZ, 0xc0, !PT ;  /* 0x0000000106ff7812 */ /* 0x004fda000784c0ff */
[----:B------:R-:W-:Y:S01]  /*20a0*/  @P2 SHF.R.U32.HI R3, RZ, 0x10, R5 ;  /* 0x00000010ff032819 */ /* 0x000fe20000011605 */
[----:B------:R-:W-:Y:S01]  /*20b0*/  VOTEU.ANY UP0, P2 ;  /* 0x0000000000ff7886 */ /* 0x000fe20001000100 */
[----:B------:R-:W-:Y:S02]  /*20c0*/  @P2 MOV R11, R4 ;  /* 0x00000004000b2202 */ /* 0x000fe40000000f00 */
[----:B------:R-:W-:Y:S02]  /*20d0*/  @P2 R2UR.BROADCAST UR8, R3 ;  /* 0x00000000030822ca */ /* 0x000fe400008e0000 */
[----:B------:R-:W-:-:S11]  /*20e0*/  @P2 LOP3.LUT R8, R5, 0xffff, RZ, 0xc0, !PT ;  /* 0x0000ffff05082812 */ /* 0x000fd600078ec0ff */
[----:B------:R-:W-:Y:S01]  /*20f0*/  @UP0 UMOV UR36, UR8 ;  /* 0x0000000800240c82 */ /* 0x000fe20008000000 */
[----:B-1----:R-:W-:Y:S05]  /*2100*/  @!P0 BRA `(.L_x_40) ;  /* 0x0000000000b88947 */ /* 0x002fea0003800000 */
[----:B------:R-:W3:Y:S01]  /*2110*/  LDC.64 R4, c[0x0][0xb18] ;  /* 0x0002c600ff047b82 */ /* 0x000ee20000000a00 */
[----:B------:R-:W-:-:S07]  /*2120*/  ISETP.NE.AND P3, PT, R40, 0x1, PT ;  /* 0x000000012800780c */ /* 0x000fce0003f65270 */
[----:B------:R-:W1:Y:S08]  /*2130*/  LDC.64 R6, c[0x0][0xb10] ;  /* 0x0002c400ff067b82 */ /* 0x000e700000000a00 */
[----:B------:R-:W2:Y:S08]  /*2140*/  LDC R18, c[0x0][0xb20] ;  /* 0x0002c800ff127b82 */ /* 0x000eb00000000800 */
[----:B------:R-:W4:Y:S01]  /*2150*/  LDC R20, c[0x0][0xb0c] ;  /* 0x0002c300ff147b82 */ /* 0x000f220000000800 */
[----:B---3--:R-:W-:Y:S01]  /*2160*/  IMAD.HI.U32 R19, R0, R5, RZ ;  /* 0x0000000500137227 */ /* 0x008fe200078e00ff */
[----:B------:R-:W-:-:S03]  /*2170*/  ISETP.NE.AND P0, PT, R4, 0x1, PT ;  /* 0x000000010400780c */ /* 0x000fc60003f05270 */
[----:B------:R-:W-:-:S03]  /*2180*/  IMAD.HI.U32 R5, R8, R5, RZ ;  /* 0x0000000508057227 */ /* 0x000fc600078e00ff */
[----:B------:R-:W3:Y:S01]  /*2190*/  LDC.64 R2, c[0x0][0xb28] ;  /* 0x0002ca00ff027b82 */ /* 0x000ee20000000a00 */
[----:B-1----:R-:W-:-:S04]  /*21a0*/  IMAD.HI.U32 R22, R9, R6, RZ ;  /* 0x0000000609167227 */ /* 0x002fc800078e00ff */
[----:B------:R-:W-:Y:S01]  /*21b0*/  IMAD.HI.U32 R24, R11, R6, RZ ;  /* 0x000000060b187227 */ /* 0x000fe200078e00ff */
[----:B------:R-:W-:Y:S02]  /*21c0*/  SHF.R.U32.HI R22, RZ, R7, R22 ;  /* 0x00000007ff167219 */ /* 0x000fe40000011616 */
[-C--:B--2---:R-:W-:Y:S02]  /*21d0*/  SHF.R.U32.HI R19, RZ, R18.reuse, R19 ;  /* 0x00000012ff137219 */ /* 0x084fe40000011613 */
[----:B------:R-:W-:Y:S02]  /*21e0*/  SHF.R.U32.HI R5, RZ, R18, R5 ;  /* 0x00000012ff057219 */ /* 0x000fe40000011605 */
[----:B------:R-:W-:Y:S02]  /*21f0*/  SEL R19, R0, R19, !P0 ;  /* 0x0000001300137207 */ /* 0x000fe40004000000 */
[----:B------:R-:W-:Y:S02]  /*2200*/  SHF.R.U32.HI R24, RZ, R7, R24 ;  /* 0x00000007ff187219 */ /* 0x000fe40000011618 */
[----:B----4-:R-:W-:-:S02]  /*2210*/  ISETP.NE.AND P1, PT, R20, 0x1, PT ;  /* 0x000000011400780c */ /* 0x010fc40003f25270 */
[----:B------:R-:W-:Y:S02]  /*2220*/  SEL R5, R8, R5, !P0 ;  /* 0x0000000508057207 */ /* 0x000fe40004000000 */
[----:B------:R-:W-:Y:S02]  /*2230*/  SEL R21, R9, R22, !P1 ;  /* 0x0000001609157207 */ /* 0x000fe40004800000 */
[----:B------:R-:W-:Y:S01]  /*2240*/  SEL R7, R11, R24, !P1 ;  /* 0x000000180b077207 */ /* 0x000fe20004800000 */
[----:B---3--:R-:W-:-:S04]  /*2250*/  IMAD.HI.U32 R22, R19, R2, RZ ;  /* 0x0000000213167227 */ /* 0x008fc800078e00ff */
[----:B------:R-:W-:Y:S01]  /*2260*/  IMAD.HI.U32 R6, R21, R2, RZ ;  /* 0x0000000215067227 */ /* 0x000fe200078e00ff */
[----:B------:R-:W-:-:S04]  /*2270*/  @P3 SHF.R.U32.HI R19, RZ, R3, R22 ;  /* 0x00000003ff133219 */ /* 0x000fc80000011616 */
[----:B------:R-:W-:Y:S01]  /*2280*/  @P3 SHF.R.U32.HI R21, RZ, R3, R6 ;  /* 0x00000003ff153219 */ /* 0x000fe20000011606 */
[----:B------:R-:W-:-:S04]  /*2290*/  IMAD R19, R40, R19, RZ ;  /* 0x0000001328137224 */ /* 0x000fc800078e02ff */
[----:B------:R-:W-:Y:S01]  /*22a0*/  IMAD R6, R40, R21, RZ ;  /* 0x0000001528067224 */ /* 0x000fe200078e02ff */
[C---:B------:R-:W-:Y:S02]  /*22b0*/  ISETP.GE.AND P0, PT, R5.reuse, R19, PT ;  /* 0x000000130500720c */ /* 0x040fe40003f06270 */
[----:B------:R-:W-:Y:S02]  /*22c0*/  IADD3 R19, PT, PT, -R5, RZ, RZ ;  /* 0x000000ff05137210 */ /* 0x000fe40007ffe1ff */
[----:B------:R-:W-:Y:S01]  /*22d0*/  ISETP.GE.OR P0, PT, R7, R6, P0 ;  /* 0x000000060700720c */ /* 0x000fe20000706670 */
[----:B------:R-:W-:-:S04]  /*22e0*/  IMAD.HI.U32 R6, R5, R2, RZ ;  /* 0x0000000205067227 */ /* 0x000fc800078e00ff */
[----:B------:R-:W-:Y:S01]  /*22f0*/  IMAD R8, R4, R19, R8 ;  /* 0x0000001304087224 */ /* 0x000fe200078e0208 */
[----:B------:R-:W-:-:S04]  /*2300*/  SHF.R.U32.HI R6, RZ, R3, R6 ;  /* 0x00000003ff067219 */ /* 0x000fc80000011606 */
[----:B------:R-:W-:-:S03]  /*2310*/  SEL R6, R5, R6, !P3 ;  /* 0x0000000605067207 */ /* 0x000fc60005800000 */
[----:B------:R-:W-:-:S04]  /*2320*/  @!P0 IMAD.HI.U32 R18, R7, R2, RZ ;  /* 0x0000000207128227 */ /* 0x000fc800078e00ff */
[----:B------:R-:W-:Y:S01]  /*2330*/  IMAD.MOV R2, RZ, RZ, -R6 ;  /* 0x000000ffff027224 */ /* 0x000fe200078e0a06 */
[----:B------:R-:W-:-:S03]  /*2340*/  @!P0 SHF.R.U32.HI R18, RZ, R3, R18 ;  /* 0x00000003ff128219 */ /* 0x000fc60000011612 */
[----:B------:R-:W-:Y:S01]  /*2350*/  IMAD R2, R40, R2, R5 ;  /* 0x0000000228027224 */ /* 0x000fe200078e0205 */
        /* <DEDUP_REMOVED lines=9> */
.L_x_40:
[----:B------:R-:W1:Y:S02]  /*23f0*/  LDCU UR8, c[0x0][0xb30] ;  /* 0x00016600ff0877ac */ /* 0x000e640008000800 */
[----:B-1----:R-:W-:-:S09]  /*2400*/  UISETP.NE.AND UP0, UPT, UR8, 0x1, UPT ;  /* 0x000000010800788c */ /* 0x002fd2000bf05270 */
[----:B------:R-:W-:Y:S05]  /*2410*/  BRA.U UP0, `(.L_x_41) ;  /* 0x0000000100407547 */ /* 0x000fea000b800000 */
[----:B------:R-:W1:Y:S08]  /*2420*/  LDC.64 R4, c[0x0][0xb10] ;  /* 0x0002c400ff047b82 */ /* 0x000e700000000a00 */
[----:B------:R-:W2:Y:S08]  /*2430*/  LDC.64 R2, c[0x0][0xb18] ;  /* 0x0002c600ff027b82 */ /* 0x000eb00000000a00 */
[----:B------:R-:W4:Y:S08]  /*2440*/  LDC R6, c[0x0][0xb20] ;  /* 0x0002c800ff067b82 */ /* 0x000f300000000800 */
[----:B------:R-:W3:Y:S01]  /*2450*/  LDC R18, c[0x0][0xb0c] ;  /* 0x0002c300ff127b82 */ /* 0x000ee20000000800 */
[----:B-1----:R-:W-:-:S05]  /*2460*/  IMAD.HI.U32 R4, R11, R4, RZ ;  /* 0x000000040b047227 */ /* 0x002fca00078e00ff */
[----:B------:R-:W-:Y:S01]  /*2470*/  SHF.R.U32.HI R4, RZ, R5, R4 ;  /* 0x00000005ff047219 */ /* 0x000fe20000011604 */
[----:B--2---:R-:W-:Y:S01]  /*2480*/  IMAD.HI.U32 R3, R8, R3, RZ ;  /* 0x0000000308037227 */ /* 0x004fe200078e00ff */
[----:B------:R-:W-:-:S04]  /*2490*/  ISETP.NE.AND P0, PT, R2, 0x1, PT ;  /* 0x000000010200780c */ /* 0x000fc80003f05270 */
[----:B----4-:R-:W-:-:S04]  /*24a0*/  SHF.R.U32.HI R3, RZ, R6, R3 ;  /* 0x00000006ff037219 */ /* 0x010fc80000011603 */
[----:B------:R-:W-:Y:S02]  /*24b0*/  SEL R3, R8, R3, !P0 ;  /* 0x0000000308037207 */ /* 0x000fe40004000000 */
[----:B---3--:R-:W-:-:S04]  /*24c0*/  ISETP.NE.AND P1, PT, R18, 0x1, PT ;  /* 0x000000011200780c */ /* 0x008fc80003f25270 */
[----:B------:R-:W-:-:S05]  /*24d0*/  SEL R4, R11, R4, !P1 ;  /* 0x000000040b047207 */ /* 0x000fca0004800000 */
[----:B------:R-:W-:Y:S02]  /*24e0*/  IMAD.IADD R5, R3, 0x1, -R4 ;  /* 0x0000000103057824 */ /* 0x000fe400078e0a04 */
[----:B------:R-:W-:Y:S02]  /*24f0*/  IMAD.IADD R3, R4, 0x1, -R3 ;  /* 0x0000000104037824 */ /* 0x000fe400078e0a03 */
[----:B------:R-:W-:Y:S02]  /*2500*/  IMAD R11, R5, R18, R11 ;  /* 0x00000012050b7224 */ /* 0x000fe400078e020b */
[----:B------:R-:W-:-:S07]  /*2510*/  IMAD R8, R3, R2, R8 ;  /* 0x0000000203087224 */ /* 0x000fce00078e0208 */
.L_x_41:
[----:B------:R-:W-:Y:S01]  /*2520*/  VIADD R14, R14, 0x1 ;  /* 0x000000010e0e7836 */ /* 0x000fe20000000000 */
[----:B------:R-:W-:Y:S01]  /*2530*/  PLOP3.LUT P1, PT, PT, PT, PT, 0x80, 0x8 ;  /* 0x000000000008781c */ /* 0x000fe20003f2f070 */
[----:B------:R-:W-:Y:S02]  /*2540*/  IMAD.IADD R97, R11, 0x1, R96 ;  /* 0x000000010b617824 */ /* 0x000fe400078e0260 */
[----:B------:R-:W-:Y:S01]  /*2550*/  IMAD.IADD R98, R8, 0x1, R81 ;  /* 0x0000000108627824 */ /* 0x000fe200078e0251 */
[----:B------:R-:W-:-:S04]  /*2560*/  ISETP.NE.AND P0, PT, R14, 0x2, PT ;  /* 0x000000020e00780c */ /* 0x000fc80003f05270 */
[----:B------:R-:W-:Y:S02]  /*2570*/  SEL R2, RZ, 0x1, P0 ;  /* 0x00000001ff027807 */ /* 0x000fe40000000000 */
[----:B------:R-:W-:Y:S02]  /*2580*/  SEL R14, R14, RZ, P0 ;  /* 0x000000ff0e0e7207 */ /* 0x000fe40000000000 */
[----:B------:R-:W-:Y:S01]  /*2590*/  LOP3.LUT R13, R13, R2, RZ, 0x3c, !PT ;  /* 0x000000020d0d7212 */ /* 0x000fe200078e3cff */
[----:B------:R-:W-:Y:S06]  /*25a0*/  @P2 BRA `(.L_x_42) ;  /* 0xfffffff000582947 */ /* 0x000fec000383ffff */
[----:B------:R-:W-:Y:S01]  /*25b0*/  UIADD3 UR4, UPT, UPT, UR4, 0x20, URZ ;  /* 0x0000002004047890 */ /* 0x000fe2000fffe0ff */
[----:B------:R-:W-:-:S03]  /*25c0*/  SHF.L.U32 R3, R15, 0x1f, RZ ;  /* 0x0000001f0f037819 */ /* 0x000fc600000006ff */
[----:B------:R-:W-:-:S09]  /*25d0*/  ULEA UR5, UR13, UR4, 0x3 ;  /* 0x000000040d057291 */ /* 0x000fd2000f8e18ff */
[----:B------:R-:W1:Y:S02]  /*25e0*/  SYNCS.PHASECHK.TRANS64.TRYWAIT P0, [UR5], R3 ;  /* 0x00000003ff0075a7 */ /* 0x000e640008001105 */
[----:B-1----:R-:W-:Y:S05]  /*25f0*/  @!P0 BRA `(.L_x_43) ;  /* 0x0000004000dc8947 */ /* 0x002fea0003800000 */
.L_x_118:
[----:B------:R-:W-:-:S04]  /*2600*/  UIADD3 UR6, UPT, UPT, UR13, 0x1, URZ ;  /* 0x000000010d067890 */ /* 0x000fc8000fffe0ff */
[----:B------:R-:W-:-:S04]  /*2610*/  UISETP.NE.AND UP0, UPT, UR6, 0x4, UPT ;  /* 0x000000040600788c */ /* 0x000fc8000bf05270 */
[----:B------:R-:W-:Y:S02]  /*2620*/  USEL UR7, URZ, 0x1, UP0 ;  /* 0x00000001ff077887 */ /* 0x000fe40008000000 */
[----:B------:R-:W-:-:S04]  /*2630*/  USEL UR6, UR6, URZ, UP0 ;  /* 0x000000ff06067287 */ /* 0x000fc80008000000 */
[----:B------:R-:W-:Y:S01]  /*2640*/  ULEA UR5, UR6, UR4, 0x3 ;  /* 0x0000000406057291 */ /* 0x000fe2000f8e18ff */
[----:B------:R-:W-:-:S04]  /*2650*/  LOP3.LUT R2, R15, UR7, RZ, 0x3c, !PT ;  /* 0x000000070f027c12 */ /* 0x000fc8000f8e3cff */
[----:B-1----:R-:W-:-:S04]  /*2660*/  SHF.L.U32 R3, R2, 0x1f, RZ ;  /* 0x0000001f02037819 */ /* 0x002fc800000006ff */
[----:B------:R-:W1:Y:S02]  /*2670*/  SYNCS.PHASECHK.TRANS64.TRYWAIT P0, [UR5], R3 ;  /* 0x00000003ff0075a7 */ /* 0x000e640008001105 */
[----:B-1----:R-:W-:Y:S05]  /*2680*/  @!P0 BRA `(.L_x_44) ;  /* 0x0000004000d08947 */ /* 0x002fea0003800000 */
.L_x_120:
        /* <DEDUP_REMOVED lines=9> */
.L_x_122:
[----:B------:R-:W-:-:S04]  /*2720*/  UIADD3 UR6, UPT, UPT, UR6, 0x1, URZ ;  /* 0x0000000106067890 */ /* 0x000fc8000fffe0ff */
[----:B------:R-:W-:-:S04]  /*2730*/  UISETP.NE.AND UP0, UPT, UR6, 0x4, UPT ;  /* 0x000000040600788c */ /* 0x000fc8000bf05270 */
[----:B------:R-:W-:Y:S02]  /*2740*/  USEL UR5, URZ, 0x1, UP0 ;  /* 0x00000001ff057887 */ /* 0x000fe40008000000 */
[----:B------:R-:W-:-:S04]  /*2750*/  USEL UR6, UR6, URZ, UP0 ;  /* 0x000000ff06067287 */ /* 0x000fc80008000000 */
[----:B------:R-:W-:Y:S01]  /*2760*/  ULEA UR6, UR6, UR4, 0x3 ;  /* 0x0000000406067291 */ /* 0x000fe2000f8e18ff */
[----:B-1----:R-:W-:-:S04]  /*2770*/  LOP3.LUT R3, R2, UR5, RZ, 0x3c, !PT ;  /* 0x0000000502037c12 */ /* 0x002fc8000f8e3cff */
[----:B------:R-:W-:Y:S01]  /*2780*/  SHF.L.U32 R3, R3, 0x1f, RZ ;  /* 0x0000001f03037819 */ /* 0x000fe200000006ff */
[----:B---3--:R-:W-:-:S07]  /*2790*/  IMAD.U32 R0, RZ, RZ, UR6 ;  /* 0x00000006ff007e24 */ /* 0x008fce000f8e00ff */
.L_x_46:
[----:B-1----:R1:W2:Y:S02]  /*27a0*/  SYNCS.PHASECHK.TRANS64.TRYWAIT P0, [R0+URZ], R3 ;  /* 0x00000003000075a7 */ /* 0x0022a400080011ff */
[----:B--2---:R-:W-:Y:S05]  /*27b0*/  @!P0 NANOSLEEP.SYNCS 0x989680 ;  /* 0x009896800000895d */ /* 0x004fea0003900000 */
[----:B------:R-:W2:Y:S02]  /*27c0*/  @!P0 SYNCS.PHASECHK.TRANS64 P0, [R0+URZ], R3 ;  /* 0x00000003000085a7 */ /* 0x000ea400080010ff */
[----:B--2---:R-:W-:Y:S05]  /*27d0*/  @P0 EXIT ;  /* 0x000000000000094d */ /* 0x004fea0003800000 */
[----:B------:R-:W-:Y:S05]  /*27e0*/  BRA `(.L_x_46) ;  /* 0xfffffffc00ec7947 */ /* 0x000fea000383ffff */
.L_x_22:
[----:B------:R-:W-:-:S04]  /*27f0*/  UISETP.NE.AND UP1, UPT, UR37, URZ, UPT ;  /* 0x000000ff2500728c */ /* 0x000fc8000bf25270 */
[----:B------:R-:W-:-:S09]  /*2800*/  UISETP.NE.OR UP1, UPT, UR10, 0x1, UP1 ;  /* 0x000000010a00788c */ /* 0x000fd20008f25670 */
[----:B------:R-:W-:Y:S05]  /*2810*/  BRA.U UP1, `(.L_x_47) ;  /* 0x00000005014c7547 */ /* 0x000fea000b800000 */
[----:B------:R-:W-:Y:S01]  /*2820*/  HFMA2 R11, -RZ, RZ, 0, 0 ;  /* 0x00000000ff0b7431 */ /* 0x000fe200000001ff */
[----:B------:R-:W-:Y:S01]  /*2830*/  ISETP.GE.U32.AND P2, PT, R10, 0x2, PT ;  /* 0x000000020a00780c */ /* 0x000fe20003f46070 */
[----:B------:R-:W-:Y:S01]  /*2840*/  IMAD.MOV.U32 R12, RZ, RZ, 0x1 ;  /* 0x00000001ff0c7424 */ /* 0x000fe200078e00ff */
[----:B------:R-:W-:Y:S01]  /*2850*/  CS2R R8, SRZ ;  /* 0x0000000000087805 */ /* 0x000fe2000001ff00 */
[----:B------:R-:W-:Y:S01]  /*2860*/  IMAD.MOV.U32 R3, RZ, RZ, RZ ;  /* 0x000000ffff037224 */ /* 0x000fe200078e00ff */
[----:B------:R-:W-:Y:S01]  /*2870*/  UMOV UR4, 0x400 ;  /* 0x0000040000047882 */ /* 0x000fe20000000000 */
[----:B------:R-:W-:Y:S01]  /*2880*/  UMOV UR6, URZ ;  /* 0x000000ff00067c82 */ /* 0x000fe20008000000 */
[----:B------:R-:W-:-:S12]  /*2890*/  ULEA UR37, UR37, UR4, 0x18 ;  /* 0x0000000425257291 */ /* 0x000fd8000f8ec0ff */
.L_x_51:
[----:B------:R-:W-:Y:S02]  /*28a0*/  LEA R0, R3, UR37, 0x3 ;  /* 0x0000002503007c11 */ /* 0x000fe4000f8e18ff */
[----:B------:R-:W-:-:S03]  /*28b0*/  SHF.L.U32 R5, R8, 0x1f, RZ ;  /* 0x0000001f08057819 */ /* 0x000fc600000006ff */
[----:B------:R-:W-:Y:S01]  /*28c0*/  VIADD R4, R0, 0xd0 ;  /* 0x000000d000047836 */ /* 0x000fe20000000000 */
[----:B------:R-:W1:Y:S02]  /*28d0*/  SYNCS.PHASECHK.TRANS64.TRYWAIT P0, [R0+URZ+0xc0], R5 ;  /* 0x0000c005000075a7 */ /* 0x000e6400080011ff */
[----:B-1----:R-:W-:Y:S05]  /*28e0*/  @!P0 BRA `(.L_x_48) ;  /* 0x0000004000688947 */ /* 0x002fea0003800000 */
.L_x_123:
[----:B------:R-:W-:Y:S01]  /*28f0*/  ULEA UR5, UR6, UR37, 0x3 ;  /* 0x0000002506057291 */ /* 0x000fe2000f8e18ff */
[----:B------:R-:W-:Y:S01]  /*2900*/  PRMT R4, RZ, 0x654, R4 ;  /* 0x00000654ff047816 */ /* 0x000fe20000000004 */
[----:B-1----:R-:W-:Y:S01]  /*2910*/  @!P2 IMAD.MOV.U32 R5, RZ, RZ, 0x10 ;  /* 0x00000010ff05a424 */ /* 0x002fe200078e00ff */
[----:B------:R-:W-:Y:S01]  /*2920*/  SHF.L.U32 R7, R12, 0x1f, RZ ;  /* 0x0000001f0c077819 */ /* 0x000fe200000006ff */
[----:B------:R-:W-:Y:S01]  /*2930*/  UIADD3 UR4, UPT, UPT, UR5, 0x60, URZ ;  /* 0x0000006005047890 */ /* 0x000fe2000fffe0ff */
[----:B------:R1:W-:Y:S05]  /*2940*/  SYNCS.ARRIVE.TRANS64.RED.A1T0 RZ, [R4+URZ], RZ ;  /* 0x000000ff04ff79a7 */ /* 0x0003ea00081004ff */
[----:B------:R-:W-:Y:S01]  /*2950*/  IMAD.U32 R13, RZ, RZ, UR4 ;  /* 0x00000004ff0d7e24 */ /* 0x000fe2000f8e00ff */
[----:B------:R-:W2:Y:S04]  /*2960*/  SYNCS.PHASECHK.TRANS64.TRYWAIT P0, [UR5+0x70], R7 ;  /* 0x00007007ff0075a7 */ /* 0x000ea80008001105 */
[----:B------:R-:W-:Y:S01]  /*2970*/  PRMT R13, R10, 0x654, R13 ;  /* 0x000006540a0d7816 */ /* 0x000fe2000000000d */
[----:B-12---:R-:W-:Y:S06]  /*2980*/  @!P0 BRA `(.L_x_49) ;  /* 0x0000004000548947 */ /* 0x006fec0003800000 */
.L_x_125:
[----:B------:R-:W-:Y:S01]  /*2990*/  ULEA UR4, UR6, UR37, 0x4 ;  /* 0x0000002506047291 */ /* 0x000fe2000f8e20ff */
[----:B------:R-:W-:Y:S01]  /*29a0*/  SEL R2, R13, R2, !P2 ;  /* 0x000000020d027207 */ /* 0x000fe20005000000 */
[----:B------:R-:W-:Y:S01]  /*29b0*/  UIADD3 UR5, UPT, UPT, UR5, 0x60, URZ ;  /* 0x0000006005057890 */ /* 0x000fe2000fffe0ff */
[----:B-1----:R-:W-:Y:S01]  /*29c0*/  LEA R0, R11, UR37, 0x3 ;  /* 0x000000250b007c11 */ /* 0x002fe2000f8e18ff */
[----:B------:R-:W-:Y:S01]  /*29d0*/  UIADD3 UR4, UPT, UPT, UR4, 0xf0, URZ ;  /* 0x000000f004047890 */ /* 0x000fe2000fffe0ff */
[----:B------:R1:W-:Y:S01]  /*29e0*/  @!P2 SYNCS.ARRIVE.TRANS64.RED RZ, [R2+URZ], R5 ;  /* 0x0000000502ffa9a7 */ /* 0x0003e200080004ff */
[----:B------:R-:W-:Y:S01]  /*29f0*/  UIADD3 UR6, UPT, UPT, UR6, 0x1, URZ ;  /* 0x0000000106067890 */ /* 0x000fe2000fffe0ff */
[----:B------:R-:W-:-:S03]  /*2a00*/  VIADD R3, R3, 0x1 ;  /* 0x0000000103037836 */ /* 0x000fc60000000000 */
[----:B------:R-:W-:Y:S02]  /*2a10*/  UISETP.NE.AND UP0, UPT, UR6, 0x2, UPT ;  /* 0x000000020600788c */ /* 0x000fe4000bf05270 */
[----:B------:R-:W-:Y:S01]  /*2a20*/  ISETP.NE.AND P0, PT, R3, 0x2, PT ;  /* 0x000000020300780c */ /* 0x000fe20003f05270 */
[----:B------:R-:W-:Y:S06]  /*2a30*/  UGETNEXTWORKID.BROADCAST [UR4], [UR5] ;  /* 0x00000000040073ca */ /* 0x000fec0008000100 */
[----:B------:R-:W-:Y:S02]  /*2a40*/  USEL UR4, URZ, 0x1, UP0 ;  /* 0x00000001ff047887 */ /* 0x000fe40008000000 */
[----:B------:R-:W-:-:S04]  /*2a50*/  USEL UR6, UR6, URZ, UP0 ;  /* 0x000000ff06067287 */ /* 0x000fc80008000000 */
[----:B------:R-:W-:Y:S02]  /*2a60*/  LOP3.LUT R12, R12, UR4, RZ, 0x3c, !PT ;  /* 0x000000040c0c7c12 */ /* 0x000fe4000f8e3cff */
[----:B-1----:R-:W-:-:S04]  /*2a70*/  SHF.L.U32 R5, R9, 0x1f, RZ ;  /* 0x0000001f09057819 */ /* 0x002fc800000006ff */
[----:B------:R-:W1:Y:S02]  /*2a80*/  SYNCS.PHASECHK.TRANS64.TRYWAIT P1, [R0+URZ+0x60], R5 ;  /* 0x00006005000075a7 */ /* 0x000e6400080211ff */
[----:B-1----:R-:W-:Y:S05]  /*2a90*/  @!P1 BRA `(.L_x_50) ;  /* 0x0000004000289947 */ /* 0x002fea0003800000 */
.L_x_126:
[----:B------:R-:W-:Y:S01]  /*2aa0*/  LEA R4, R11, UR37, 0x4 ;  /* 0x000000250b047c11 */ /* 0x000fe2000f8e20ff */
[----:B-1----:R-:W-:Y:S01]  /*2ab0*/  VIADD R0, R0, 0x70 ;  /* 0x0000007000007836 */ /* 0x002fe20000000000 */
[----:B------:R-:W-:Y:S01]  /*2ac0*/  SEL R3, R3, RZ, P0 ;  /* 0x000000ff03037207 */ /* 0x000fe20000000000 */
[----:B------:R-:W-:-:S03]  /*2ad0*/  VIADD R11, R11, 0x1 ;  /* 0x000000010b0b7836 */ /* 0x000fc60000000000 */
[----:B------:R-:W1:Y:S01]  /*2ae0*/  LDS.128 R4, [R4+0xf0] ;  /* 0x0000f00004047984 */ /* 0x000e620000000c00 */
[----:B------:R-:W-:Y:S02]  /*2af0*/  PRMT R0, RZ, 0x654, R0 ;  /* 0x00000654ff007816 */ /* 0x000fe40000000000 */
[C---:B------:R-:W-:Y:S01]  /*2b00*/  ISETP.NE.AND P1, PT, R11.reuse, 0x2, PT ;  /* 0x000000020b00780c */ /* 0x040fe20003f25270 */
[----:B------:R-:W-:Y:S01]  /*2b10*/  @!PT LDS RZ, [RZ] ;  /* 0x00000000fffff984 */ /* 0x000fe20000000800 */
[----:B------:R-:W-:Y:S01]  /*2b20*/  @!PT LDS RZ, [RZ] ;  /* 0x00000000fffff984 */ /* 0x000fe20000000800 */
[----:B------:R-:W-:Y:S01]  /*2b30*/  @!PT LDS RZ, [RZ] ;  /* 0x00000000fffff984 */ /* 0x000fe20000000800 */
[----:B------:R-:W-:Y:S01]  /*2b40*/  @!PT LDS RZ, [RZ] ;  /* 0x00000000fffff984 */ /* 0x000fe20000000800 */
[----:B------:R2:W-:Y:S06]  /*2b50*/  MEMBAR.ALL.CTA ;  /* 0x0000000000007992 */ /* 0x0005ec0000008000 */
[----:B--2---:R-:W2:Y:S01]  /*2b60*/  FENCE.VIEW.ASYNC.S ;  /* 0x00000000000073c6 */ /* 0x004ea20000000000 */
[----:B------:R-:W-:Y:S01]  /*2b70*/  SEL R11, R11, RZ, P1 ;  /* 0x000000ff0b0b7207 */ /* 0x000fe20000800000 */
[----:B--2---:R2:W-:Y:S01]  /*2b80*/  SYNCS.ARRIVE.TRANS64.RED.A1T0 RZ, [R0+URZ], RZ ;  /* 0x000000ff00ff79a7 */ /* 0x0045e200081004ff */
[----:B-1----:R-:W-:-:S02]  /*2b90*/  LOP3.LUT P3, RZ, R6, 0x1, RZ, 0xc0, !PT ;  /* 0x0000000106ff7812 */ /* 0x002fc4000786c0ff */
[----:B------:R-:W-:-:S04]  /*2ba0*/  SEL R5, RZ, 0x1, P0 ;  /* 0x00000001ff057807 */ /* 0x000fc80000000000 */
[----:B------:R-:W-:Y:S02]  /*2bb0*/  LOP3.LUT R8, R8, R5, RZ, 0x3c, !PT ;  /* 0x0000000508087212 */ /* 0x000fe400078e3cff */
[----:B--2---:R-:W-:-:S04]  /*2bc0*/  SEL R0, RZ, 0x1, P1 ;  /* 0x00000001ff007807 */ /* 0x004fc80000800000 */
[----:B------:R-:W-:Y:S01]  /*2bd0*/  LOP3.LUT R9, R9, R0, RZ, 0x3c, !PT ;  /* 0x0000000009097212 */ /* 0x000fe200078e3cff */
[----:B------:R-:W-:Y:S06]  /*2be0*/  @P3 BRA `(.L_x_51) ;  /* 0xfffffffc002c3947 */ /* 0x000fec000383ffff */
[----:B------:R-:W-:Y:S01]  /*2bf0*/  ULEA UR5, UR6, UR37, 0x3 ;  /* 0x0000002506057291 */ /* 0x000fe2000f8e18ff */
[----:B------:R-:W-:-:S08]  /*2c00*/  SHF.L.U32 R3, R12, 0x1f, RZ ;  /* 0x0000001f0c037819 */ /* 0x000fd000000006ff */
[----:B------:R-:W1:Y:S02]  /*2c10*/  SYNCS.PHASECHK.TRANS64 P0, [UR5+0x70], R3 ;  /* 0x00007003ff0075a7 */ /* 0x000e640008001005 */
[----:B-1----:R-:W-:Y:S05]  /*2c20*/  @P0 BRA `(.L_x_52) ;  /* 0x0000000000080947 */ /* 0x002fea0003800000 */
[----:B------:R-:W1:Y:S02]  /*2c30*/  SYNCS.PHASECHK.TRANS64.TRYWAIT P0, [UR5+0x70], R3 ;  /* 0x00007003ff0075a7 */ /* 0x000e640008001105 */
[----:B-1----:R-:W-:Y:S05]  /*2c40*/  @!P0 BRA `(.L_x_53) ;  /* 0x0000003c00d08947 */ /* 0x002fea0003800000 */
.L_x_52:
[----:B------:R-:W-:-:S04]  /*2c50*/  UIADD3 UR4, UPT, UPT, UR6, 0x1, URZ ;  /* 0x0000000106047890 */ /* 0x000fc8000fffe0ff */
[----:B------:R-:W-:-:S04]  /*2c60*/  UISETP.NE.AND UP0, UPT, UR4, 0x2, UPT ;  /* 0x000000020400788c */ /* 0x000fc8000bf05270 */
[----:B------:R-:W-:Y:S02]  /*2c70*/  USEL UR7, URZ, 0x1, UP0 ;  /* 0x00000001ff077887 */ /* 0x000fe40008000000 */
[----:B------:R-:W-:-:S04]  /*2c80*/  USEL UR4, UR4, URZ, UP0 ;  /* 0x000000ff04047287 */ /* 0x000fc80008000000 */
[----:B------:R-:W-:Y:S01]  /*2c90*/  ULEA UR4, UR4, UR37, 0x3 ;  /* 0x0000002504047291 */ /* 0x000fe2000f8e18ff */
[----:B-1----:R-:W-:-:S04]  /*2ca0*/  LOP3.LUT R3, R12, UR7, RZ, 0x3c, !PT ;  /* 0x000000070c037c12 */ /* 0x002fc8000f8e3cff */
[----:B------:R-:W-:-:S04]  /*2cb0*/  SHF.L.U32 R0, R3, 0x1f, RZ ;  /* 0x0000001f03007819 */ /* 0x000fc800000006ff */
[----:B------:R-:W1:Y:S02]  /*2cc0*/  SYNCS.PHASECHK.TRANS64 P0, [UR4+0x70], R0 ;  /* 0x00007000ff0075a7 */ /* 0x000e640008001004 */
[----:B-1----:R-:W-:Y:S05]  /*2cd0*/  @P0 EXIT ;  /* 0x000000000000094d */ /* 0x002fea0003800000 */
[----:B------:R-:W-:Y:S02]  /*2ce0*/  SHF.L.U32 R3, R3, 0x1f, RZ ;  /* 0x0000001f03037819 */ /* 0x000fe400000006ff */
[----:B------:R-:W-:-:S07]  /*2cf0*/  MOV R0, UR4 ;  /* 0x0000000400007c02 */ /* 0x000fce0008000f00 */
.L_x_54:
[----:B-1----:R1:W2:Y:S02]  /*2d00*/  SYNCS.PHASECHK.TRANS64.TRYWAIT P0, [R0+URZ+0x70], R3 ;  /* 0x00007003000075a7 */ /* 0x0022a400080011ff */
[----:B--2---:R-:W-:Y:S05]  /*2d10*/  @!P0 NANOSLEEP.SYNCS 0x989680 ;  /* 0x009896800000895d */ /* 0x004fea0003900000 */
[----:B------:R-:W2:Y:S02]  /*2d20*/  @!P0 SYNCS.PHASECHK.TRANS64 P0, [R0+URZ+0x70], R3 ;  /* 0x00007003000085a7 */ /* 0x000ea400080010ff */
[----:B--2---:R-:W-:Y:S05]  /*2d30*/  @P0 EXIT ;  /* 0x000000000000094d */ /* 0x004fea0003800000 */
[----:B------:R-:W-:Y:S05]  /*2d40*/  BRA `(.L_x_54) ;  /* 0xfffffffc00ec7947 */ /* 0x000fea000383ffff */
.L_x_47:
[----:B------:R-:W-:Y:S05]  /*2d50*/  BRA.U UP4, `(.L_x_55) ;  /* 0x0000001104a07547 */ /* 0x000fea000b800000 */
[----:B------:R-:W-:Y:S01]  /*2d60*/  UMOV UR6, 0x40 ;  /* 0x0000004000067882 */ /* 0x000fe20000000000 */
[----:B------:R-:W-:Y:S01]  /*2d70*/  NOP ;  /* 0x0000000000007918 */ /* 0x000fe20000000000 */
[----:B------:R-:W-:Y:S01]  /*2d80*/  ULEA UR6, UR37, UR6, 0x18 ;  /* 0x0000000625067291 */ /* 0x000fe2000f8ec0ff */
[----:B------:R-:W-:Y:S02]  /*2d90*/  UMOV UR7, 0x400 ;  /* 0x0000040000077882 */ /* 0x000fe40000000000 */
[----:B------:R-:W-:-:S06]  /*2da0*/  ULEA UR37, UR37, UR7, 0x18 ;  /* 0x0000000725257291 */ /* 0x000fcc000f8ec0ff */
[----:B------:R-:W1:Y:S02]  /*2db0*/  LDS.U8 R2, [UR6+0x1c] ;  /* 0x00001c06ff027984 */ /* 0x000e640008000000 */
[----:B-1----:R-:W-:-:S13]  /*2dc0*/  ISETP.NE.AND P0, PT, R2, RZ, PT ;  /* 0x000000ff0200720c */ /* 0x002fda0003f05270 */
[----:B------:R-:W-:Y:S05]  /*2dd0*/  @P0 BRA `(.L_x_56) ;  /* 0x0000000400080947 */ /* 0x000fea0003800000 */
[----:B------:R-:W-:Y:S02]  /*2de0*/  UISETP.NE.U32.AND UP0, UPT, UR5, 0x1, UPT ;  /* 0x000000010500788c */ /* 0x000fe4000bf05070 */
[----:B------:R-:W-:-:S07]  /*2df0*/  UIADD3 UR8, UPT, UPT, UR6, 0x8, URZ ;  /* 0x0000000806087890 */ /* 0x000fce000fffe0ff */
[----:B------:R-:W-:Y:S05]  /*2e00*/  BRA.U !UP0, `(.L_x_57) ;  /* 0x00000001089c7547 */ /* 0x000fea000b800000 */
[----:B------:R-:W-:Y:S01]  /*2e10*/  ELECT P0, URZ, PT ;  /* 0x0000000000ff782f */ /* 0x000fe20003800000 */
[----:B------:R-:W-:-:S12]  /*2e20*/  BSSY B0, `(.L_x_57) ;  /* 0x0000025000007945 */ /* 0x000fd80003800000 */
[----:B------:R-:W-:Y:S05]  /*2e30*/  @!P0 BRA `(.L_x_58) ;  /* 0x00000000008c8947 */ /* 0x000fea0003800000 */
[----:B------:R-:W-:-:S05]  /*2e40*/  UMOV UR7, 0x10 ;  /* 0x0000001000077882 */ /* 0x000fca0000000000 */
[----:B------:R-:W-:Y:S04]  /*2e50*/  DEPBAR.LE SB1, 0x36 ;  /* 0x00009d800000791a */ /* 0x000fe80000000000 */
[----:B------:R-:W1:Y:S02]  /*2e60*/  UTCATOMSWS.2CTA.FIND_AND_SET.ALIGN UP1, UR7, UR7 ;  /* 0x00000007000775e3 */ /* 0x000e640008220800 */
[----:B-1----:R-:W-:Y:S01]  /*2e70*/  MOV R11, UR7 ;  /* 0x00000007000b7c02 */ /* 0x002fe20008000f00 */
[----:B------:R-:W-:Y:S06]  /*2e80*/  BRA.U UP1, `(.L_x_59) ;  /* 0x0000000101187547 */ /* 0x000fec000b800000 */
.L_x_60:
[----:B------:R-:W-:Y:S05]  /*2e90*/  NANOSLEEP 0x64 ;  /* 0x000000640000795d */ /* 0x000fea0003800000 */
[----:B------:R-:W-:-:S05]  /*2ea0*/  UMOV UR7, 0x10 ;  /* 0x0000001000077882 */ /* 0x000fca0000000000 */
[----:B------:R-:W-:Y:S04]  /*2eb0*/  DEPBAR.LE SB1, 0x36 ;  /* 0x00009d800000791a */ /* 0x000fe80000000000 */
[----:B------:R-:W1:Y:S02]  /*2ec0*/  UTCATOMSWS.2CTA.FIND_AND_SET.ALIGN UP1, UR7, UR7 ;  /* 0x00000007000775e3 */ /* 0x000e640008220800 */
[----:B-1----:R-:W-:Y:S01]  /*2ed0*/  MOV R11, UR7 ;  /* 0x00000007000b7c02 */ /* 0x002fe20008000f00 */
[----:B------:R-:W-:Y:S05]  /*2ee0*/  BRA.U !UP1, `(.L_x_60) ;  /* 0xfffffffd09e87547 */ /* 0x000fea000b83ffff */
.L_x_59:
[----:B------:R-:W1:Y:S01]  /*2ef0*/  LDS R5, [UR6+0x10] ;  /* 0x00001006ff057984 */ /* 0x000e620008000800 */
[----:B------:R-:W-:Y:S01]  /*2f00*/  IMAD.U32 R3, RZ, RZ, UR37 ;  /* 0x00000025ff037e24 */ /* 0x000fe2000f8e00ff */
[----:B------:R-:W-:-:S03]  /*2f10*/  MOV R2, UR4 ;  /* 0x0000000400027c02 */ /* 0x000fc60008000f00 */
[----:B------:R-:W-:Y:S01]  /*2f20*/  VIADD R3, R3, 0x110 ;  /* 0x0000011003037836 */ /* 0x000fe20000000000 */
[----:B-1----:R-:W-:-:S04]  /*2f30*/  SHF.L.U32 R5, R5, 0x1f, RZ ;  /* 0x0000001f05057819 */ /* 0x002fc800000006ff */
[----:B------:R-:W1:Y:S02]  /*2f40*/  SYNCS.PHASECHK.TRANS64.TRYWAIT P0, [UR6+0x8], R5 ;  /* 0x00000805ff0075a7 */ /* 0x000e640008001106 */
[----:B-1----:R-:W-:Y:S05]  /*2f50*/  @P0 BRA `(.L_x_61) ;  /* 0x0000000000080947 */ /* 0x002fea0003800000 */
[----:B------:R-:W1:Y:S02]  /*2f60*/  SYNCS.PHASECHK.TRANS64.TRYWAIT P0, [UR6+0x8], R5 ;  /* 0x00000805ff0075a7 */ /* 0x000e640008001106 */
[----:B-1----:R-:W-:Y:S05]  /*2f70*/  @!P0 BRA `(.L_x_62) ;  /* 0x0000003c001c8947 */ /* 0x002fea0003800000 */
.L_x_61:
[----:B-1----:R-:W-:Y:S01]  /*2f80*/  HFMA2 R4, -RZ, RZ, 0, 5.9604644775390625e-08 ;  /* 0x00000001ff047431 */ /* 0x002fe200000001ff */
[----:B------:R-:W-:Y:S01]  /*2f90*/  UPRMT UR7, UR4, 0x654, UR8 ;  /* 0x0000065404077896 */ /* 0x000fe20008000008 */
[----:B------:R-:W-:Y:S01]  /*2fa0*/  IMAD.MOV.U32 R6, RZ, RZ, 0xffff ;  /* 0x0000ffffff067424 */ /* 0x000fe200078e00ff */
[----:B------:R-:W-:Y:S01]  /*2fb0*/  PRMT R2, R2, 0x654, R3 ;  /* 0x0000065402027816 */ /* 0x000fe20000000003 */
[----:B------:R-:W-:Y:S02]  /*2fc0*/  IMAD.MOV.U32 R5, RZ, RZ, 0x4 ;  /* 0x00000004ff057424 */ /* 0x000fe400078e00ff */
[----:B------:R-:W-:Y:S01]  /*2fd0*/  IMAD.SHL.U32 R9, R11, 0x20, RZ ;  /* 0x000000200b097824 */ /* 0x000fe200078e00ff */
[----:B------:R-:W-:Y:S02]  /*2fe0*/  MOV R3, UR7 ;  /* 0x0000000700037c02 */ /* 0x000fe40008000f00 */
[-C--:B------:R-:W-:Y:S01]  /*2ff0*/  SHF.L.U32 R7, R6, R11.reuse, RZ ;  /* 0x0000000b06077219 */ /* 0x080fe200000006ff */
[----:B------:R1:W-:Y:S01]  /*3000*/  SYNCS.ARRIVE.TRANS64.RED RZ, [UR7], R5 ;  /* 0x00000005ffff79a7 */ /* 0x0003e20008000407 */
[----:B------:R-:W-:Y:S01]  /*3010*/  SHF.L.U32 R6, R4, R11, RZ ;  /* 0x0000000b04067219 */ /* 0x000fe200000006ff */
[----:B------:R1:W-:Y:S04]  /*3020*/  STS [UR37+0x110], R9 ;  /* 0x00011009ff007988 */ /* 0x0003e80008000825 */
[----:B------:R1:W-:Y:S04]  /*3030*/  STAS [R2.64], R11 ;  /* 0x0000000b02007dbd */ /* 0x0003e8000c0008ff */
[----:B------:R1:W-:Y:S04]  /*3040*/  ATOMS.OR RZ, [UR6+0x14], R7 ;  /* 0x00001407ffff798c */ /* 0x0003e8000b000006 */
[----:B------:R1:W-:Y:S04]  /*3050*/  ATOMS.OR RZ, [UR6+0x18], R6 ;  /* 0x00001806ffff798c */ /* 0x0003e8000b000006 */
[----:B------:R1:W-:Y:S02]  /*3060*/  ATOMS.XOR RZ, [UR6+0x10], R4 ;  /* 0x00001004ffff798c */ /* 0x0003e4000b800006 */
.L_x_58:
[----:B------:R-:W-:Y:S05]  /*3070*/  BSYNC B0 ;  /* 0x0000000000007941 */ /* 0x000fea0003800000 */
.L_x_57:
[----:B------:R-:W-:Y:S05]  /*3080*/  BRA.U UP0, `(.L_x_63) ;  /* 0x00000001006c7547 */ /* 0x000fea000b800000 */
[----:B------:R-:W-:-:S03]  /*3090*/  UMOV UR7, 0xffffffff ;  /* 0xffffffff00077882 */ /* 0x000fc60000000000 */
[----:B------:R-:W-:Y:S05]  /*30a0*/  BRA.DIV UR7, `(.L_x_64) ;  /* 0x0000003a07e87947 */ /* 0x000fea000b800000 */
[----:B------:R-:W-:-:S13]  /*30b0*/  ELECT P6, URZ, PT ;  /* 0x0000000000ff782f */ /* 0x000fda00038c0000 */
.L_x_130:
[----:B------:R-:W-:Y:S05]  /*30c0*/  @!P6 BRA `(.L_x_63) ;  /* 0x00000000005ce947 */ /* 0x000fea0003800000 */
[----:B-1----:R-:W1:Y:S02]  /*30d0*/  LDS R3, [UR6+0x10] ;  /* 0x00001006ff037984 */ /* 0x002e640008000800 */
[----:B-1----:R-:W-:-:S04]  /*30e0*/  SHF.L.U32 R3, R3, 0x1f, RZ ;  /* 0x0000001f03037819 */ /* 0x002fc800000006ff */
[----:B------:R-:W1:Y:S02]  /*30f0*/  SYNCS.PHASECHK.TRANS64.TRYWAIT P0, [UR6+0x8], R3 ;  /* 0x00000803ff0075a7 */ /* 0x000e640008001106 */
[----:B-1----:R-:W-:Y:S05]  /*3100*/  @P0 BRA `(.L_x_65) ;  /* 0x0000000000080947 */ /* 0x002fea0003800000 */
[----:B------:R-:W1:Y:S02]  /*3110*/  SYNCS.PHASECHK.TRANS64.TRYWAIT P0, [UR6+0x8], R3 ;  /* 0x00000803ff0075a7 */ /* 0x000e640008001106 */
[----:B-1----:R-:W-:Y:S05]  /*3120*/  @!P0 BRA `(.L_x_66) ;  /* 0x0000003800e88947 */ /* 0x002fea0003800000 */
.L_x_65:
[----:B------:R-:W2:Y:S01]  /*3130*/  LDS R5, [UR37+0x110] ;  /* 0x00011025ff057984 */ /* 0x000ea20008000800 */
[----:B-1----:R-:W-:Y:S02]  /*3140*/  HFMA2 R2, -RZ, RZ, 0, 5.9604644775390625e-08 ;  /* 0x00000001ff027431 */ /* 0x002fe400000001ff */
[----:B------:R-:W-:Y:S01]  /*3150*/  IMAD.MOV.U32 R3, RZ, RZ, 0xffff ;  /* 0x0000ffffff037424 */ /* 0x000fe200078e00ff */
[----:B------:R-:W-:Y:S01]  /*3160*/  UPRMT UR7, UR4, 0x654, UR8 ;  /* 0x0000065404077896 */ /* 0x000fe20008000008 */
[----:B--2---:R-:W-:-:S03]  /*3170*/  IMAD.SHL.U32 R4, R5, 0x20, RZ ;  /* 0x0000002005047824 */ /* 0x004fc600078e00ff */
[-C--:B------:R-:W-:Y:S02]  /*3180*/  SHF.L.U32 R3, R3, R5.reuse, RZ ;  /* 0x0000000503037219 */ /* 0x080fe400000006ff */
[----:B------:R-:W-:Y:S01]  /*3190*/  SHF.L.U32 R5, R2, R5, RZ ;  /* 0x0000000502057219 */ /* 0x000fe200000006ff */
[----:B------:R2:W-:Y:S04]  /*31a0*/  STS [UR37+0x110], R4 ;  /* 0x00011004ff007988 */ /* 0x0005e80008000825 */
[----:B------:R2:W-:Y:S04]  /*31b0*/  ATOMS.OR RZ, [UR6+0x14], R3 ;  /* 0x00001403ffff798c */ /* 0x0005e8000b000006 */
[----:B------:R2:W-:Y:S01]  /*31c0*/  ATOMS.OR RZ, [UR6+0x18], R5 ;  /* 0x00001805ffff798c */ /* 0x0005e2000b000006 */
[----:B------:R-:W-:Y:S03]  /*31d0*/  SYNCS.ARRIVE.TRANS64.RED.A1T0 RZ, [UR7], RZ ;  /* 0x000000ffffff79a7 */ /* 0x000fe60008100407 */
[----:B------:R2:W-:Y:S01]  /*31e0*/  ATOMS.XOR RZ, [UR6+0x10], R2 ;  /* 0x00001002ffff798c */ /* 0x0005e2000b800006 */
[----:B------:R-:W-:Y:S05]  /*31f0*/  BRA `(.L_x_63) ;  /* 0x0000000000107947 */ /* 0x000fea0003800000 */
.L_x_56:
[----:B------:R-:W-:-:S05]  /*3200*/  MOV R2, 0xffffffff ;  /* 0xffffffff00027802 */ /* 0x000fca0000000f00 */
[----:B------:R1:W-:Y:S02]  /*3210*/  STS [UR37+0x110], R2 ;  /* 0x00011002ff007988 */ /* 0x0003e40008000825 */
[----:B-1----:R-:W-:Y:S02]  /*3220*/  MOV R2, 0x3240 ;  /* 0x0000324000027802 */ /* 0x002fe40000000f00 */
[----:B-----5:R-:W-:Y:S05]  /*3230*/  CALL.REL.NOINC `($__internal_1_$__cuda_sm10x_tcgen05_guardrail_trap_phase_invalid_during_alloc) ;  /* 0x0000003c00f07944 */ /* 0x020fea0003c00000 */
.L_x_63:
[----:B------:R-:W-:Y:S05]  /*3240*/  WARPSYNC.ALL ;  /* 0x0000000000007948 */ /* 0x000fea0003800000 */
[----:B------:R-:W3:Y:S01]  /*3250*/  S2UR UR8, SR_CgaCtaId ;  /* 0x00000000000879c3 */ /* 0x000ee20000008800 */
[----:B------:R-:W-:Y:S01]  /*3260*/  UMOV UR6, 0x400 ;  /* 0x0000040000067882 */ /* 0x000fe20000000000 */
[----:B------:R-:W-:-:S06]  /*3270*/  NOP ;  /* 0x0000000000007918 */ /* 0x000fcc0000000000 */
[----:B------:R-:W-:Y:S06]  /*3280*/  BAR.ARV 0x6, 0xa0 ;  /* 0x0182800000007b1d */ /* 0x000fec0000002000 */
[----:B------:R-:W-:Y:S01]  /*3290*/  LOP3.LUT R0, R0, 0xffff, RZ, 0xc0, !PT ;  /* 0x0000ffff00007812 */ /* 0x000fe200078ec0ff */
[----:B-1----:R-:W-:Y:S01]  /*32a0*/  IMAD.MOV.U32 R9, RZ, RZ, 0x1 ;  /* 0x00000001ff097424 */ /* 0x002fe200078e00ff */
[----:B------:R-:W-:Y:S01]  /*32b0*/  LOP3.LUT R8, R8, 0xffff, RZ, 0xc0, !PT ;  /* 0x0000ffff08087812 */ /* 0x000fe200078ec0ff */
[----:B------:R-:W-:Y:S01]  /*32c0*/  UMOV UR22, URZ ;  /* 0x000000ff00167c82 */ /* 0x000fe20008000000 */
[----:B------:R-:W-:Y:S01]  /*32d0*/  R2UR UR12, R0 ;  /* 0x00000000000c72ca */ /* 0x000fe200000e0000 */
[----:B------:R-:W-:Y:S01]  /*32e0*/  UMOV UR21, URZ ;  /* 0x000000ff00157c82 */ /* 0x000fe20008000000 */
[----:B------:R-:W-:Y:S01]  /*32f0*/  R2UR UR13, R8 ;  /* 0x00000000080d72ca */ /* 0x000fe200000e0000 */
[----:B------:R-:W-:Y:S01]  /*3300*/  IMAD.MOV.U32 R8, RZ, RZ, RZ ;  /* 0x000000ffff087224 */ /* 0x000fe200078e00ff */
[----:B------:R-:W-:Y:S01]  /*3310*/  UMOV UR20, URZ ;  /* 0x000000ff00147c82 */ /* 0x000fe20008000000 */
[----:B------:R-:W-:-:S02]  /*3320*/  UISETP.NE.AND UP2, UPT, UR5, URZ, UPT ;  /* 0x000000ff0500728c */ /* 0x000fc4000bf45270 */
[----:B---3--:R-:W-:Y:S01]  /*3330*/  ULEA UR8, UR8, UR6, 0x18 ;  /* 0x0000000608087291 */ /* 0x008fe2000f8ec0ff */
[----:B------:R-:W1:Y:S03]  /*3340*/  LDCU UR6, c[0x0][0x38c] ;  /* 0x00007180ff0677ac */ /* 0x000e660008000800 */
[----:B------:R-:W-:Y:S02]  /*3350*/  UIADD3 UR14, UPT, UPT, UR8, 0x2400, URZ ;  /* 0x00002400080e7890 */ /* 0x000fe4000fffe0ff */
[----:B------:R-:W-:-:S03]  /*3360*/  UIADD3 UR15, UPT, UPT, UR8, 0x6400, URZ ;  /* 0x00006400080f7890 */ /* 0x000fc6000fffe0ff */
[----:B--2---:R-:W2:Y:S01]  /*3370*/  LDS R2, [UR8+0x110] ;  /* 0x00011008ff027984 */ /* 0x004ea20008000800 */
[----:B------:R-:W-:Y:S02]  /*3380*/  USHF.R.U32.HI UR14, URZ, 0x4, UR14 ;  /* 0x00000004ff0e7899 */ /* 0x000fe4000801160e */
[----:B------:R-:W-:Y:S02]  /*3390*/  USHF.R.U32.HI UR15, URZ, 0x4, UR15 ;  /* 0x00000004ff0f7899 */ /* 0x000fe4000801160f */
[----:B------:R-:W-:Y:S02]  /*33a0*/  ULOP3.LUT UR14, UR14, 0x3fff, URZ, 0xc0, !UPT ;  /* 0x00003fff0e0e7892 */ /* 0x000fe4000f8ec0ff */
[----:B------:R-:W-:Y:S02]  /*33b0*/  ULOP3.LUT UR15, UR15, 0x3fff, URZ, 0xc0, !UPT ;  /* 0x00003fff0f0f7892 */ /* 0x000fe4000f8ec0ff */
[----:B------:R-:W-:Y:S02]  /*33c0*/  ULOP3.LUT UR14, UR14, 0x10000, URZ, 0xfc, !UPT ;  /* 0x000100000e0e7892 */ /* 0x000fe4000f8efcff */
[----:B-1----:R-:W-:-:S02]  /*33d0*/  UIADD3 UR6, UPT, UPT, UR6, 0x3f, URZ ;  /* 0x0000003f06067890 */ /* 0x002fc4000fffe0ff */
[----:B------:R-:W-:Y:S02]  /*33e0*/  ULOP3.LUT UR15, UR15, 0x10000, URZ, 0xfc, !UPT ;  /* 0x000100000f0f7892 */ /* 0x000fe4000f8efcff */
[----:B------:R-:W-:Y:S01]  /*33f0*/  USHF.R.S32.HI UR7, URZ, 0x1f, UR6 ;  /* 0x0000001fff077899 */ /* 0x000fe20008011406 */
[----:B------:R-:W-:Y:S01]  /*3400*/  UMOV UR28, 0x0 ;  /* 0x00000000001c7882 */ /* 0x000fe20000000000 */
[----:B------:R-:W-:Y:S02]  /*3410*/  UMOV UR29, 0x81004a0 ;  /* 0x081004a0001d7882 */ /* 0x000fe40000000000 */
[----:B------:R-:W-:Y:S01]  /*3420*/  ULEA.HI UR7, UR7, UR6, URZ, 0x6 ;  /* 0x0000000607077291 */ /* 0x000fe2000f8f30ff */
[----:B------:R-:W-:Y:S01]  /*3430*/  UMOV UR26, 0x0 ;  /* 0x00000000001a7882 */ /* 0x000fe20000000000 */
[----:B------:R-:W-:Y:S02]  /*3440*/  UMOV UR27, 0x81004a0 ;  /* 0x081004a0001b7882 */ /* 0x000fe40000000000 */
[----:B------:R-:W-:-:S04]  /*3450*/  USHF.R.S32.HI UR7, URZ, 0x6, UR7 ;  /* 0x00000006ff077899 */ /* 0x000fc80008011407 */
[----:B------:R-:W-:-:S04]  /*3460*/  UISETP.LT.AND UP0, UPT, UR7, 0x1, UPT ;  /* 0x000000010700788c */ /* 0x000fc8000bf01270 */
[----:B------:R-:W-:Y:S01]  /*3470*/  USEL UR23, UR7, 0x1, !UP0 ;  /* 0x0000000107177887 */ /* 0x000fe2000c000000 */
[----:B--2---:R-:W-:Y:S02]  /*3480*/  R2UR UR24, R2 ;  /* 0x00000000021872ca */ /* 0x004fe400000e0000 */
[----:B------:R-:W-:-:S13]  /*3490*/  CS2R R2, SRZ ;  /* 0x0000000000027805 */ /* 0x000fda000001ff00 */
.L_x_74:
[C---:B------:R-:W-:Y:S02]  /*34a0*/  LEA R0, R8.reuse, UR8, 0x3 ;  /* 0x0000000808007c11 */ /* 0x040fe4000f8e18ff */
[----:B------:R-:W-:Y:S02]  /*34b0*/  SHF.L.U32 R5, R3, 0x1f, RZ ;  /* 0x0000001f03057819 */ /* 0x000fe400000006ff */
[----:B------:R-:W-:Y:S02]  /*34c0*/  LEA R4, R8, UR8, 0x4 ;  /* 0x0000000808047c11 */ /* 0x000fe4000f8e20ff */
[----:B------:R-:W1:Y:S02]  /*34d0*/  SYNCS.PHASECHK.TRANS64.TRYWAIT P0, [R0+URZ+0x60], R5 ;  /* 0x00006005000075a7 */ /* 0x000e6400080011ff */
[----:B-1-34-:R-:W-:Y:S05]  /*34e0*/  @!P0 BRA `(.L_x_67) ;  /* 0x0000003800108947 */ /* 0x01afea0003800000 */
.L_x_131:
[----:B-1----:R-:W1:Y:S01]  /*34f0*/  LDS.128 R4, [R4+0xf0] ;  /* 0x0000f00004047984 */ /* 0x002e620000000c00 */
[----:B------:R-:W-:Y:S02]  /*3500*/  VIADD R0, R0, 0x70 ;  /* 0x0000007000007836 */ /* 0x000fe40000000000 */
[----:B------:R-:W-:Y:S01]  /*3510*/  VIADD R8, R8, 0x1 ;  /* 0x0000000108087836 */ /* 0x000fe20000000000 */
[----:B------:R-:W-:Y:S01]  /*3520*/  @!PT LDS RZ, [RZ] ;  /* 0x00000000fffff984 */ /* 0x000fe20000000800 */
[----:B------:R-:W-:Y:S01]  /*3530*/  @!PT LDS RZ, [RZ] ;  /* 0x00000000fffff984 */ /* 0x000fe20000000800 */
[----:B------:R-:W-:Y:S01]  /*3540*/  @!PT LDS RZ, [RZ] ;  /* 0x00000000fffff984 */ /* 0x000fe20000000800 */
[----:B------:R-:W-:Y:S01]  /*3550*/  @!PT LDS RZ, [RZ] ;  /* 0x00000000fffff984 */ /* 0x000fe20000000800 */
[----:B------:R2:W-:Y:S06]  /*3560*/  MEMBAR.ALL.CTA ;  /* 0x0000000000007992 */ /* 0x0005ec0000008000 */
[----:B--2---:R-:W2:Y:S01]  /*3570*/  FENCE.VIEW.ASYNC.S ;  /* 0x00000000000073c6 */ /* 0x004ea20000000000 */
[----:B------:R-:W-:-:S04]  /*3580*/  PRMT R0, RZ, 0x654, R0 ;  /* 0x00000654ff007816 */ /* 0x000fc80000000000 */
[----:B--2---:R2:W-:Y:S01]  /*3590*/  SYNCS.ARRIVE.TRANS64.RED.A1T0 RZ, [R0+URZ], RZ ;  /* 0x000000ff00ff79a7 */ /* 0x0045e200081004ff */
[----:B-1----:R-:W-:Y:S01]  /*35a0*/  LOP3.LUT P1, RZ, R6, 0x1, RZ, 0xc0, !PT ;  /* 0x0000000106ff7812 */ /* 0x002fe2000782c0ff */
[----:B--2---:R-:W-:-:S12]  /*35b0*/  BRA.U UP2, `(.L_x_68) ;  /* 0x0000000102e07547 */ /* 0x004fd8000b800000 */
[----:B------:R-:W1:Y:S01]  /*35c0*/  LDCU UR6, c[0x0][0x38c] ;  /* 0x00007180ff0677ac */ /* 0x000e620008000800 */
[----:B------:R-:W-:Y:S02]  /*35d0*/  PLOP3.LUT P2, PT, PT, PT, PT, 0x80, 0x8 ;  /* 0x000000000008781c */ /* 0x000fe40003f4f070 */
[----:B------:R-:W-:Y:S01]  /*35e0*/  SHF.L.U32 R5, R9, 0x1f, RZ ;  /* 0x0000001f09057819 */ /* 0x000fe200000006ff */
[----:B------:R-:W-:Y:S02]  /*35f0*/  ULEA UR10, UR22, UR8, 0x3 ;  /* 0x00000008160a7291 */ /* 0x000fe4000f8e18ff */
[----:B------:R-:W-:Y:S02]  /*3600*/  ULEA UR11, UR22, UR24, 0x5 ;  /* 0x00000018160b7291 */ /* 0x000fe4000f8e28ff */
[----:B-1----:R-:W-:-:S06]  /*3610*/  UISETP.GE.AND UP0, UPT, UR6, 0x1, UPT ;  /* 0x000000010600788c */ /* 0x002fcc000bf06270 */
[----:B------:R-:W-:-:S05]  /*3620*/  PLOP3.LUT P0, PT, PT, PT, UP0, 0x80, 0x8 ;  /* 0x000000000008781c */ /* 0x000fca0003f0f008 */
[----:B------:R-:W-:-:S08]  /*3630*/  @UP0 ULEA UR6, UR21, UR8, 0x3 ;  /* 0x0000000815060291 */ /* 0x000fd0000f8e18ff */
[----:B------:R-:W-:-:S04]  /*3640*/  @P0 SHF.L.U32 R0, R2, 0x1f, RZ ;  /* 0x0000001f02000819 */ /* 0x000fc800000006ff */
[----:B------:R1:W2:Y:S01]  /*3650*/  @P0 SYNCS.PHASECHK.TRANS64.TRYWAIT P2, [UR6], R0 ;  /* 0x00000000ff0005a7 */ /* 0x0002a20008041106 */
[----:B------:R-:W3:Y:S02]  /*3660*/  SYNCS.PHASECHK.TRANS64.TRYWAIT P0, [UR10+0xa0], R5 ;  /* 0x0000a005ff0075a7 */ /* 0x000ee4000800110a */
[----:B-123--:R-:W-:Y:S05]  /*3670*/  @!P0 BRA `(.L_x_69) ;  /* 0x0000003400c08947 */ /* 0x00efea0003800000 */
.L_x_133:
[----:B------:R-:W-:Y:S01]  /*3680*/  UMOV UR19, UR20 ;  /* 0x0000001400137c82 */ /* 0x000fe20008000000 */
[----:B------:R-:W-:Y:S05]  /*3690*/  BRA.U !UP0, `(.L_x_70) ;  /* 0x0000000108987547 */ /* 0x000fea000b800000 */
[----:B------:R-:W-:Y:S02]  /*36a0*/  UIADD3 UR19, UPT, UPT, UR23, UR20, URZ ;  /* 0x0000001417137290 */ /* 0x000fe4000fffe0ff */
[----:B------:R-:W-:Y:S01]  /*36b0*/  UPLOP3.LUT UP3, UPT, UPT, UPT, UPT, 0x40, 0x4 ;  /* 0x000000000004789c */ /* 0x000fe20003f6e870 */
[----:B------:R-:W-:Y:S01]  /*36c0*/  UMOV UR18, UR7 ;  /* 0x0000000700127c82 */ /* 0x000fe20008000000 */
[----:B------:R-:W-:-:S09]  /*36d0*/  UMOV UR17, UR21 ;  /* 0x0000001500117c82 */ /* 0x000fd20008000000 */
.L_x_73:
[----:B--2---:R-:W-:Y:S01]  /*36e0*/  ULEA UR9, UR17, UR8, 0x3 ;  /* 0x0000000811097291 */ /* 0x004fe2000f8e18ff */
[----:B---3--:R-:W-:Y:S11]  /*36f0*/  @P2 BRA `(.L_x_71) ;  /* 0x00000000000c2947 */ /* 0x008ff60003800000 */
[----:B-1----:R-:W-:Y:S04]  /*3700*/  SHF.L.U32 R5, R2, 0x1f, RZ ;  /* 0x0000001f02057819 */ /* 0x002fe800000006ff */
[----:B------:R-:W1:Y:S02]  /*3710*/  SYNCS.PHASECHK.TRANS64.TRYWAIT P0, [UR9], R5 ;  /* 0x00000005ff0075a7 */ /* 0x000e640008001109 */
[----:B-1----:R-:W-:Y:S05]  /*3720*/  @!P0 BRA `(.L_x_72) ;  /* 0x0000003400ac8947 */ /* 0x002fea0003800000 */
.L_x_71:
[----:B------:R-:W-:Y:S01]  /*3730*/  UISETP.NE.AND UP0, UPT, UR18, 0x1, UPT ;  /* 0x000000011200788c */ /* 0x000fe2000bf05270 */
[----:B------:R-:W-:Y:S01]  /*3740*/  PLOP3.LUT P2, PT, PT, PT, PT, 0x80, 0x8 ;  /* 0x000000000008781c */ /* 0x000fe20003f4f070 */
[----:B------:R-:W-:Y:S02]  /*3750*/  UIADD3 UR21, UPT, UPT, UR17, 0x1, URZ ;  /* 0x0000000111157890 */ /* 0x000fe4000fffe0ff */
[----:B------:R-:W-:Y:S02]  /*3760*/  ULEA UR30, UR17, UR15, 0x7 ;  /* 0x0000000f111e7291 */ /* 0x000fe4000f8e38ff */
[----:B------:R-:W-:Y:S01]  /*3770*/  UISETP.NE.AND UP1, UPT, UR21, 0x4, UPT ;  /* 0x000000041500788c */ /* 0x000fe2000bf25270 */
[----:B------:R-:W-:Y:S01]  /*3780*/  PLOP3.LUT P0, PT, PT, PT, UP0, 0x80, 0x8 ;  /* 0x000000000008781c */ /* 0x000fe20003f0f008 */
[----:B------:R-:W-:Y:S02]  /*3790*/  ULEA UR32, UR17, UR14, 0x8 ;  /* 0x0000000e11207291 */ /* 0x000fe4000f8e40ff */
[----:B------:R-:W-:Y:S02]  /*37a0*/  USEL UR16, URZ, 0x1, UP1 ;  /* 0x00000001ff107887 */ /* 0x000fe40008800000 */
[----:B------:R-:W-:Y:S02]  /*37b0*/  USEL UR21, UR21, URZ, UP1 ;  /* 0x000000ff15157287 */ /* 0x000fe40008800000 */
[----:B------:R-:W-:Y:S02]  /*37c0*/  UIADD3 UR36, UPT, UPT, UR30, 0x2, URZ ;  /* 0x000000021e247890 */ /* 0x000fe4000fffe0ff */
[----:B------:R-:W-:Y:S01]  /*37d0*/  @UP0 ULEA UR6, UR21, UR8, 0x3 ;  /* 0x0000000815060291 */ /* 0x000fe2000f8e18ff */
[----:B------:R-:W-:Y:S01]  /*37e0*/  LOP3.LUT R2, R2, UR16, RZ, 0x3c, !PT ;  /* 0x0000001002027c12 */ /* 0x000fe2000f8e3cff */
[----:B------:R-:W-:Y:S02]  /*37f0*/  UIADD3 UR34, UPT, UPT, UR32, 0x2, URZ ;  /* 0x0000000220227890 */ /* 0x000fe4000fffe0ff */
[----:B------:R-:W-:Y:S01]  /*3800*/  UIADD3 UR9, UPT, UPT, UR9, 0x20, URZ ;  /* 0x0000002009097890 */ /* 0x000fe2000fffe0ff */
[----:B-1----:R-:W-:Y:S01]  /*3810*/  @P0 SHF.L.U32 R0, R2, 0x1f, RZ ;  /* 0x0000001f02000819 */ /* 0x002fe200000006ff */
[----:B------:R-:W-:Y:S01]  /*3820*/  UMOV UR31, 0x80004020 ;  /* 0x80004020001f7882 */ /* 0x000fe20000000000 */
[----:B------:R-:W-:Y:S01]  /*3830*/  UMOV UR33, 0x80004020 ;  /* 0x8000402000217882 */ /* 0x000fe20000000000 */
[----:B------:R-:W-:Y:S01]  /*3840*/  UMOV UR37, 0x80004020 ;  /* 0x8000402000257882 */ /* 0x000fe20000000000 */
[----:B------:R2:W3:Y:S01]  /*3850*/  @P0 SYNCS.PHASECHK.TRANS64.TRYWAIT P2, [UR6], R0 ;  /* 0x00000000ff0005a7 */ /* 0x0004e20008041106 */
[----:B------:R-:W-:Y:S01]  /*3860*/  UIADD3 UR20, UPT, UPT, UR20, 0x1, URZ ;  /* 0x0000000114147890 */ /* 0x000fe2000fffe0ff */
[----:B------:R2:W-:Y:S01]  /*3870*/  UTCIMMA.2CTA gdesc[UR32], gdesc[UR30], tmem[UR11], tmem[UR28], idesc[UR29], UP3 ;  /* 0x00ff1c1e200075ea */ /* 0x0005e20009a0010b */
[----:B------:R-:W-:Y:S02]  /*3880*/  UIADD3 UR18, UPT, UPT, UR18, -0x1, URZ ;  /* 0xffffffff12127890 */ /* 0x000fe4000fffe0ff */
[----:B------:R-:W-:Y:S02]  /*3890*/  UISETP.NE.AND UP0, UPT, UR20, UR19, UPT ;  /* 0x000000131400728c */ /* 0x000fe4000bf05270 */
[----:B------:R-:W-:Y:S01]  /*38a0*/  UPLOP3.LUT UP3, UPT, UPT, UPT, UPT, 0x80, 0x8 ;  /* 0x000000000008789c */ /* 0x000fe20003f6f070 */
[----:B------:R-:W-:Y:S01]  /*38b0*/  UMOV UR35, 0x80004020 ;  /* 0x8000402000237882 */ /* 0x000fe20000000000 */
[----:B------:R-:W-:Y:S01]  /*38c0*/  UMOV UR17, UR21 ;  /* 0x0000001500117c82 */ /* 0x000fe20008000000 */
[----:B------:R2:W-:Y:S01]  /*38d0*/  UTCIMMA.2CTA gdesc[UR34], gdesc[UR36], tmem[UR11], tmem[UR26], idesc[UR27], UPT ;  /* 0x00ff1a24220075ea */ /* 0x0005e2000ba0010b */
[----:B------:R2:W-:Y:S03]  /*38e0*/  UTCBAR.2CTA.MULTICAST [UR9], URZ, UR13 ;  /* 0x000000ff090073e9 */ /* 0x0005e6000820080d */
[----:B------:R-:W-:Y:S05]  /*38f0*/  BRA.U UP0, `(.L_x_73) ;  /* 0xfffffffd00787547 */ /* 0x000fea000b83ffff */
.L_x_70:
[----:B------:R-:W-:Y:S01]  /*3900*/  UIADD3 UR10, UPT, UPT, UR10, 0x80, URZ ;  /* 0x000000800a0a7890 */ /* 0x000fe2000fffe0ff */
[----:B------:R-:W-:-:S08]  /*3910*/  UMOV UR20, UR19 ;  /* 0x0000001300147c82 */ /* 0x000fd00008000000 */
[----:B------:R4:W-:Y:S01]  /*3920*/  UTCBAR.2CTA.MULTICAST [UR10], URZ, UR12 ;  /* 0x000000ff0a0073e9 */ /* 0x0009e2000820080c */
[----:B------:R-:W-:Y:S02]  /*3930*/  NOP ;  /* 0x0000000000007918 */ /* 0x000fe40000000000 */
.L_x_68:
[----:B------:R-:W-:Y:S01]  /*3940*/  UIADD3 UR22, UPT, UPT, UR22, 0x1, URZ ;  /* 0x0000000116167890 */ /* 0x000fe2000fffe0ff */
[----:B------:R-:W-:-:S03]  /*3950*/  ISETP.NE.AND P0, PT, R8, 0x2, PT ;  /* 0x000000020800780c */ /* 0x000fc60003f05270 */
[----:B------:R-:W-:Y:S01]  /*3960*/  UISETP.NE.AND UP0, UPT, UR22, 0x4, UPT ;  /* 0x000000041600788c */ /* 0x000fe2000bf05270 */
[----:B-12---:R-:W-:Y:S02]  /*3970*/  SEL R0, RZ, 0x1, P0 ;  /* 0x00000001ff007807 */ /* 0x006fe40000000000 */
[----:B------:R-:W-:Y:S01]  /*3980*/  SEL R8, R8, RZ, P0 ;  /* 0x000000ff08087207 */ /* 0x000fe20000000000 */
[----:B------:R-:W-:Y:S01]  /*3990*/  USEL UR6, URZ, 0x1, UP0 ;  /* 0x00000001ff067887 */ /* 0x000fe20008000000 */
[----:B------:R-:W-:Y:S01]  /*39a0*/  LOP3.LUT R3, R3, R0, RZ, 0x3c, !PT ;  /* 0x0000000003037212 */ /* 0x000fe200078e3cff */
[----:B------:R-:W-:-:S04]  /*39b0*/  USEL UR22, UR22, URZ, UP0 ;  /* 0x000000ff16167287 */ /* 0x000fc80008000000 */
[----:B------:R-:W-:Y:S01]  /*39c0*/  LOP3.LUT R9, R9, UR6, RZ, 0x3c, !PT ;  /* 0x0000000609097c12 */ /* 0x000fe2000f8e3cff */
[----:B------:R-:W-:Y:S07]  /*39d0*/  @P1 BRA `(.L_x_74) ;  /* 0xfffffff800b01947 */ /* 0x000fee000383ffff */
[----:B------:R-:W1:Y:S01]  /*39e0*/  S2UR UR6, SR_CgaCtaId ;  /* 0x00000000000679c3 */ /* 0x000e620000008800 */
[----:B------:R-:W-:Y:S01]  /*39f0*/  ELECT P0, URZ, PT ;  /* 0x0000000000ff782f */ /* 0x000fe20003800000 */
[----:B------:R-:W-:Y:S01]  /*3a00*/  HFMA2 R0, -RZ, RZ, 0, 5.9604644775390625e-08 ;  /* 0x00000001ff007431 */ /* 0x000fe200000001ff */
[----:B------:R-:W-:-:S05]  /*3a10*/  UMOV UR7, 0x40 ;  /* 0x0000004000077882 */ /* 0x000fca0000000000 */
[----:B------:R-:W-:Y:S01]  /*3a20*/  UVIRTCOUNT.DEALLOC.SMPOOL 0x80 ;  /* 0x000000800000784c */ /* 0x000fe20000000000 */
[----:B------:R-:W-:Y:S02]  /*3a30*/  UISETP.NE.AND UP0, UPT, UR5, URZ, UPT ;  /* 0x000000ff0500728c */ /* 0x000fe4000bf05270 */
[----:B-1----:R-:W-:-:S09]  /*3a40*/  ULEA UR6, UR6, UR7, 0x18 ;  /* 0x0000000706067291 */ /* 0x002fd2000f8ec0ff */
[----:B------:R1:W-:Y:S01]  /*3a50*/  @P0 STS.U8 [UR6+0x1c], R0 ;  /* 0x00001c00ff000988 */ /* 0x0003e20008000006 */
[----:B------:R-:W-:Y:S05]  /*3a60*/  BRA.U UP0, `(.L_x_75) ;  /* 0x0000000100a07547 */ /* 0x000fea000b800000 */
[----:B------:R-:W-:Y:S01]  /*3a70*/  UIADD3 UR5, UPT, UPT, UR8, 0xa0, URZ ;  /* 0x000000a008057890 */ /* 0x000fe2000fffe0ff */
[----:B------:R-:W-:-:S03]  /*3a80*/  SHF.L.U32 R3, R9, 0x1f, RZ ;  /* 0x0000001f09037819 */ /* 0x000fc600000006ff */
[----:B------:R-:W-:-:S09]  /*3a90*/  ULEA UR7, UR22, UR5, 0x3 ;  /* 0x0000000516077291 */ /* 0x000fd2000f8e18ff */
[----:B------:R-:W2:Y:S02]  /*3aa0*/  SYNCS.PHASECHK.TRANS64.TRYWAIT P0, [UR7], R3 ;  /* 0x00000003ff0075a7 */ /* 0x000ea40008001107 */
[----:B--2---:R-:W-:Y:S05]  /*3ab0*/  @!P0 BRA `(.L_x_76) ;  /* 0x0000003000e08947 */ /* 0x004fea0003800000 */
.L_x_136:
[----:B------:R-:W-:-:S04]  /*3ac0*/  UIADD3 UR9, UPT, UPT, UR22, 0x1, URZ ;  /* 0x0000000116097890 */ /* 0x000fc8000fffe0ff */
[----:B------:R-:W-:-:S04]  /*3ad0*/  UISETP.NE.AND UP1, UPT, UR9, 0x4, UPT ;  /* 0x000000040900788c */ /* 0x000fc8000bf25270 */
[----:B----4-:R-:W-:Y:S02]  /*3ae0*/  USEL UR10, URZ, 0x1, UP1 ;  /* 0x00000001ff0a7887 */ /* 0x010fe40008800000 */
[----:B------:R-:W-:-:S04]  /*3af0*/  USEL UR9, UR9, URZ, UP1 ;  /* 0x000000ff09097287 */ /* 0x000fc80008800000 */
[----:B------:R-:W-:Y:S01]  /*3b00*/  ULEA UR7, UR9, UR5, 0x3 ;  /* 0x0000000509077291 */ /* 0x000fe2000f8e18ff */
[----:B------:R-:W-:-:S04]  /*3b10*/  LOP3.LUT R2, R9, UR10, RZ, 0x3c, !PT ;  /* 0x0000000a09027c12 */ /* 0x000fc8000f8e3cff */
[----:B-1----:R-:W-:-:S04]  /*3b20*/  SHF.L.U32 R3, R2, 0x1f, RZ ;  /* 0x0000001f02037819 */ /* 0x002fc800000006ff */
[----:B------:R-:W1:Y:S02]  /*3b30*/  SYNCS.PHASECHK.TRANS64.TRYWAIT P0, [UR7], R3 ;  /* 0x00000003ff0075a7 */ /* 0x000e640008001107 */
[----:B-1----:R-:W-:Y:S05]  /*3b40*/  @!P0 BRA `(.L_x_77) ;  /* 0x0000003000d48947 */ /* 0x002fea0003800000 */
.L_x_138:
        /* <DEDUP_REMOVED lines=9> */
.L_x_140:
[----:B------:R-:W-:-:S04]  /*3be0*/  UIADD3 UR9, UPT, UPT, UR9, 0x1, URZ ;  /* 0x0000000109097890 */ /* 0x000fc8000fffe0ff */
[----:B------:R-:W-:-:S04]  /*3bf0*/  UISETP.NE.AND UP1, UPT, UR9, 0x4, UPT ;  /* 0x000000040900788c */ /* 0x000fc8000bf25270 */
[----:B------:R-:W-:Y:S02]  /*3c00*/  USEL UR7, URZ, 0x1, UP1 ;  /* 0x00000001ff077887 */ /* 0x000fe40008800000 */
[----:B------:R-:W-:-:S04]  /*3c10*/  USEL UR9, UR9, URZ, UP1 ;  /* 0x000000ff09097287 */ /* 0x000fc80008800000 */
[----:B------:R-:W-:Y:S01]  /*3c20*/  ULEA UR9, UR9, UR5, 0x3 ;  /* 0x0000000509097291 */ /* 0x000fe2000f8e18ff */
[----:B-1----:R-:W-:-:S04]  /*3c30*/  LOP3.LUT R3, R2, UR7, RZ, 0x3c, !PT ;  /* 0x0000000702037c12 */ /* 0x002fc8000f8e3cff */
[----:B------:R-:W-:Y:S01]  /*3c40*/  SHF.L.U32 R3, R3, 0x1f, RZ ;  /* 0x0000001f03037819 */ /* 0x000fe200000006ff */
[----:B------:R-:W-:-:S04]  /*3c50*/  IMAD.U32 R0, RZ, RZ, UR9 ;  /* 0x00000009ff007e24 */ /* 0x000fc8000f8e00ff */
[----:B------:R1:W2:Y:S03]  /*3c60*/  SYNCS.PHASECHK.TRANS64.TRYWAIT P0, [R0+URZ], R3 ;  /* 0x00000003000075a7 */ /* 0x0002a600080011ff */
[----:B--2---:R-:W-:Y:S05]  /*3c70*/  @!P0 NANOSLEEP.SYNCS 0x989680 ;  /* 0x009896800000895d */ /* 0x004fea0003900000 */
[----:B------:R-:W2:Y:S02]  /*3c80*/  @!P0 SYNCS.PHASECHK.TRANS64 P0, [R0+URZ], R3 ;  /* 0x00000003000085a7 */ /* 0x000ea400080010ff */
[----:B--2---:R-:W-:Y:S05]  /*3c90*/  @P0 BRA `(.L_x_79) ;  /* 0x0000000000200947 */ /* 0x004fea0003800000 */
.L_x_80:
[----:B--2---:R2:W4:Y:S02]  /*3ca0*/  SYNCS.PHASECHK.TRANS64.TRYWAIT P0, [R0+URZ], R3 ;  /* 0x00000003000075a7 */ /* 0x00452400080011ff */
[----:B----4-:R-:W-:Y:S05]  /*3cb0*/  @!P0 NANOSLEEP.SYNCS 0x989680 ;  /* 0x009896800000895d */ /* 0x010fea0003900000 */
[----:B------:R-:W4:Y:S02]  /*3cc0*/  @!P0 SYNCS.PHASECHK.TRANS64 P0, [R0+URZ], R3 ;  /* 0x00000003000085a7 */ /* 0x000f2400080010ff */
[----:B----4-:R-:W-:Y:S05]  /*3cd0*/  @!P0 BRA `(.L_x_80) ;  /* 0xfffffffc00f08947 */ /* 0x010fea000383ffff */
[----:B------:R-:W-:Y:S05]  /*3ce0*/  BRA `(.L_x_79) ;  /* 0x00000000000c7947 */ /* 0x000fea0003800000 */
.L_x_75:
[----:B------:R-:W-:-:S04]  /*3cf0*/  UIADD3 UR5, UPT, UPT, UR8, 0xe0, URZ ;  /* 0x000000e008057890 */ /* 0x000fc8000fffe0ff */
[----:B------:R-:W-:-:S09]  /*3d00*/  UPRMT UR5, UR4, 0x654, UR5 ;  /* 0x0000065404057896 */ /* 0x000fd20008000005 */
[----:B------:R-:W-:Y:S03]  /*3d10*/  SYNCS.ARRIVE.TRANS64.RED.A1T0 RZ, [UR5], RZ ;  /* 0x000000ffffff79a7 */ /* 0x000fe60008100405 */
.L_x_79:
[----:B-12---:R-:W-:Y:S01]  /*3d20*/  SHF.L.U32 R3, RZ, 0x1f, RZ ;  /* 0x0000001fff037819 */ /* 0x006fe200000006ff */
[----:B------:R-:W-:Y:S01]  /*3d30*/  UIADD3 UR5, UPT, UPT, UR8, 0xe0, URZ ;  /* 0x000000e008057890 */ /* 0x000fe2000fffe0ff */
[----:B------:R-:W-:Y:S02]  /*3d40*/  PLOP3.LUT P0, PT, PT, PT, UP0, 0x80, 0x8 ;  /* 0x000000000008781c */ /* 0x000fe40003f0f008 */
[----:B------:R-:W1:Y:S02]  /*3d50*/  SYNCS.PHASECHK.TRANS64.TRYWAIT P1, [UR8+0xe0], R3 ;  /* 0x0000e003ff0075a7 */ /* 0x000e640008021108 */
[----:B-1----:R-:W-:Y:S09]  /*3d60*/  @!P1 BRA `(.L_x_81) ;  /* 0x00000030007c9947 */ /* 0x002ff20003800000 */
.L_x_142:
[----:B------:R-:W-:Y:S01]  /*3d70*/  @!UP0 UPRMT UR5, UR4, 0x654, UR5 ;  /* 0x0000065404058896 */ /* 0x000fe20008000005 */
[----:B------:R-:W-:Y:S02]  /*3d80*/  UMOV UR8, 0xffff ;  /* 0x0000ffff00087882 */ /* 0x000fe40000000000 */
[----:B------:R-:W-:-:S06]  /*3d90*/  UMOV UR4, 0x1 ;  /* 0x0000000100047882 */ /* 0x000fcc0000000000 */
[----:B------:R-:W-:Y:S01]  /*3da0*/  @!P0 SYNCS.ARRIVE.TRANS64.RED.A1T0 RZ, [UR5], RZ ;  /* 0x000000ffffff89a7 */ /* 0x000fe20008100405 */
[----:B------:R-:W-:Y:S01]  /*3db0*/  NOP ;  /* 0x0000000000007918 */ /* 0x000fe20000000000 */
[----:B-1----:R-:W1:Y:S01]  /*3dc0*/  LDS R0, [UR6+0x14] ;  /* 0x00001406ff007984 */ /* 0x002e620008000800 */
[----:B------:R-:W-:-:S04]  /*3dd0*/  ULOP3.LUT UR5, UR24, 0xffff, URZ, 0xc0, !UPT ;  /* 0x0000ffff18057892 */ /* 0x000fc8000f8ec0ff */
[----:B------:R-:W-:-:S04]  /*3de0*/  USHF.R.U32.HI UR5, URZ, 0x5, UR5 ;  /* 0x00000005ff057899 */ /* 0x000fc80008011605 */
[----:B------:R-:W-:Y:S02]  /*3df0*/  USHF.L.U32 UR8, UR8, UR5, URZ ;  /* 0x0000000508087299 */ /* 0x000fe400080006ff */
[----:B------:R-:W-:-:S04]  /*3e00*/  USHF.L.U32 UR4, UR4, UR5, URZ ;  /* 0x0000000504047299 */ /* 0x000fc800080006ff */
[----:B-1----:R-:W-:-:S04]  /*3e10*/  LOP3.LUT R0, R0, UR8, RZ, 0xc0, !PT ;  /* 0x0000000800007c12 */ /* 0x002fc8000f8ec0ff */
[----:B------:R-:W-:-:S13]  /*3e20*/  ISETP.NE.AND P0, PT, R0, UR8, PT ;  /* 0x0000000800007c0c */ /* 0x000fda000bf05270 */
[----:B------:R-:W-:Y:S05]  /*3e30*/  @P0 BRA `(.L_x_82) ;  /* 0x0000000000580947 */ /* 0x000fea0003800000 */
[----:B------:R-:W1:Y:S02]  /*3e40*/  LDS R0, [UR6+0x18] ;  /* 0x00001806ff007984 */ /* 0x000e640008000800 */
[----:B-1----:R-:W-:-:S04]  /*3e50*/  LOP3.LUT R0, R0, UR4, RZ, 0xc0, !PT ;  /* 0x0000000400007c12 */ /* 0x002fc8000f8ec0ff */
[----:B------:R-:W-:-:S13]  /*3e60*/  ISETP.NE.AND P0, PT, R0, UR4, PT ;  /* 0x0000000400007c0c */ /* 0x000fda000bf05270 */
[----:B------:R-:W-:Y:S05]  /*3e70*/  @P0 BRA `(.L_x_83) ;  /* 0x00000000003c0947 */ /* 0x000fea0003800000 */
[----:B------:R-:W1:Y:S01]  /*3e80*/  S2R R2, SR_LANEID ;  /* 0x0000000000027919 */ /* 0x000e620000000000 */
[----:B------:R-:W-:Y:S01]  /*3e90*/  ULOP3.LUT UR8, URZ, UR8, URZ, 0x33, !UPT ;  /* 0x00000008ff087292 */ /* 0x000fe2000f8e33ff */
[----:B------:R-:W-:Y:S01]  /*3ea0*/  LOP3.LUT R4, RZ, UR4, RZ, 0x33, !PT ;  /* 0x00000004ff047c12 */ /* 0x000fe2000f8e33ff */
[----:B------:R-:W-:Y:S02]  /*3eb0*/  VOTEU.ANY UR7, UPT, PT ;  /* 0x0000000000077886 */ /* 0x000fe400038e0100 */
[----:B------:R-:W-:Y:S01]  /*3ec0*/  UFLO.U32 UR7, UR7 ;  /* 0x00000007000772bd */ /* 0x000fe200080e0000 */
[----:B------:R-:W2:Y:S01]  /*3ed0*/  REDUX UR4, R4 ;  /* 0x00000000040473c4 */ /* 0x000ea20000000000 */
[----:B------:R-:W-:-:S06]  /*3ee0*/  IMAD.U32 R0, RZ, RZ, UR8 ;  /* 0x00000008ff007e24 */ /* 0x000fcc000f8e00ff */
[----:B------:R1:W-:Y:S01]  /*3ef0*/  UTCATOMSWS.AND URZ, UR8 ;  /* 0x0000000800ff79e3 */ /* 0x0003e20008000000 */
[----:B------:R-:W3:Y:S01]  /*3f00*/  REDUX UR5, R0 ;  /* 0x00000000000573c4 */ /* 0x000ee20000000000 */
[----:B-1----:R-:W-:Y:S01]  /*3f10*/  ISETP.EQ.U32.AND P0, PT, R2, UR7, PT ;  /* 0x0000000702007c0c */ /* 0x002fe2000bf02070 */
[----:B--2---:R-:W-:Y:S01]  /*3f20*/  IMAD.U32 R2, RZ, RZ, UR4 ;  /* 0x00000004ff027e24 */ /* 0x004fe2000f8e00ff */
[----:B---3--:R-:W-:-:S11]  /*3f30*/  MOV R3, UR5 ;  /* 0x0000000500037c02 */ /* 0x008fd60008000f00 */
[----:B------:R1:W-:Y:S04]  /*3f40*/  @P0 ATOMS.AND RZ, [UR6+0x14], R3 ;  /* 0x00001403ffff098c */ /* 0x0003e8000a800006 */
[----:B------:R1:W-:Y:S01]  /*3f50*/  @P0 ATOMS.AND RZ, [UR6+0x18], R2 ;  /* 0x00001802ffff098c */ /* 0x0003e2000a800006 */
[----:B------:R-:W-:Y:S05]  /*3f60*/  BRA `(.L_x_84) ;  /* 0x0000000000147947 */ /* 0x000fea0003800000 */
.L_x_83:
[----:B------:R-:W-:Y:S02]  /*3f70*/  MOV R2, 0x3f90 ;  /* 0x00003f9000027802 */ /* 0x000fe40000000f00 */
[----:B---345:R-:W-:Y:S05]  /*3f80*/  CALL.REL.NOINC `($__internal_0_$__cuda_sm10x_tcgen05_guardrail_trap_col_being_dealloced_not_returned_by_alloc) ;  /* 0x0000003000907944 */ /* 0x038fea0003c00000 */
[----:B------:R-:W-:Y:S05]  /*3f90*/  BRA `(.L_x_84) ;  /* 0x0000000000087947 */ /* 0x000fea0003800000 */
.L_x_82:
[----:B------:R-:W-:Y:S02]  /*3fa0*/  MOV R2, 0x3fc0 ;  /* 0x00003fc000027802 */ /* 0x000fe40000000f00 */
[----:B---345:R-:W-:Y:S05]  /*3fb0*/  CALL.REL.NOINC `($__internal_2_$__cuda_sm10x_tcgen05_guardrail_trap_unallocated_columns_being_dealloced) ;  /* 0x00000030009c7944 */ /* 0x038fea0003c00000 */
.L_x_84:
[----:B------:R-:W-:Y:S01]  /*3fc0*/  NOP ;  /* 0x0000000000007918 */ /* 0x000fe20000000000 */
[----:B----4-:R-:W-:Y:S05]  /*3fd0*/  EXIT ;  /* 0x000000000000794d */ /* 0x010fea0003800000 */
.L_x_55:
[----:B------:R-:W-:-:S09]  /*3fe0*/  UISETP.NE.OR UP5, UPT, UR10, 0x3, !UP5 ;  /* 0x000000030a00788c */ /* 0x000fd2000efa5670 */
[----:B------:R-:W-:Y:S05]  /*3ff0*/  BRA.U UP5, `(.L_x_85) ;  /* 0x0000000905c87547 */ /* 0x000fea000b800000 */
[----:B------:R-:W1:Y:S01]  /*4000*/  LDC R0, c[0x0][0xb30] ;  /* 0x0002cc00ff007b82 */ /* 0x000e620000000800 */
[----:B------:R-:W2:Y:S01]  /*4010*/  LDCU.64 UR8, c[0x0][0x888] ;  /* 0x00011100ff0877ac */ /* 0x000ea20008000a00 */
[----:B------:R-:W-:Y:S01]  /*4020*/  IMAD.MOV.U32 R30, RZ, RZ, 0x1 ;  /* 0x00000001ff1e7424 */ /* 0x000fe200078e00ff */
[----:B------:R-:W-:Y:S01]  /*4030*/  CS2R R28, SRZ ;  /* 0x00000000001c7805 */ /* 0x000fe2000001ff00 */
[----:B------:R-:W-:Y:S01]  /*4040*/  IMAD.MOV.U32 R25, RZ, RZ, 0x1000 ;  /* 0x00001000ff197424 */ /* 0x000fe200078e00ff */
[----:B------:R-:W3:Y:S03]  /*4050*/  LDCU.64 UR4, c[0x0][0x890] ;  /* 0x00011200ff0477ac */ /* 0x000ee60008000a00 */
[----:B------:R-:W4:Y:S01]  /*4060*/  LDC R19, c[0x0][0x370] ;  /* 0x0000dc00ff137b82 */ /* 0x000f220000000800 */
[----:B------:R-:W-:Y:S01]  /*4070*/  UMOV UR6, 0x400 ;  /* 0x0000040000067882 */ /* 0x000fe20000000000 */
[----:B------:R-:W-:-:S02]  /*4080*/  UPLOP3.LUT UP1, UPT, UPT, UPT, UPT, 0x40, 0x4 ;  /* 0x000000000004789c */ /* 0x000fc40003f2e870 */
[----:B------:R-:W-:-:S04]  /*4090*/  ULEA UR6, UR37, UR6, 0x18 ;  /* 0x0000000625067291 */ /* 0x000fc8000f8ec0ff */
[----:B------:R-:W4:Y:S01]  /*40a0*/  LDC R2, c[0x0][0xb0c] ;  /* 0x0002c300ff027b82 */ /* 0x000f220000000800 */
[----:B--2---:R-:W-:Y:S02]  /*40b0*/  UISETP.NE.U32.AND UP2, UPT, UR8, URZ, UPT ;  /* 0x000000ff0800728c */ /* 0x004fe4000bf45070 */
[----:B------:R-:W-:Y:S02]  /*40c0*/  UIADD3 UR8, UPT, UPT, UR6, 0x40, URZ ;  /* 0x0000004006087890 */ /* 0x000fe4000fffe0ff */
[----:B---3--:R-:W-:-:S03]  /*40d0*/  UISETP.NE.U32.AND UP3, UPT, UR4, URZ, UPT ;  /* 0x000000ff0400728c */ /* 0x008fc6000bf65070 */
[----:B------:R-:W2:Y:S01]  /*40e0*/  LDC R18, c[0x0][0xb20] ;  /* 0x0002c800ff127b82 */ /* 0x000ea20000000800 */
[----:B-1----:R-:W-:Y:S01]  /*40f0*/  ISETP.NE.AND P1, PT, R0, 0x1, PT ;  /* 0x000000010000780c */ /* 0x002fe20003f25270 */
[----:B------:R-:W-:Y:S02]  /*4100*/  UISETP.NE.AND.EX UP2, UPT, UR9, URZ, UPT, UP2 ;  /* 0x000000ff0900728c */ /* 0x000fe4000bf45320 */
[----:B------:R-:W-:Y:S02]  /*4110*/  UPRMT UR37, UR37, 0x654, UR8 ;  /* 0x0000065425257896 */ /* 0x000fe40008000008 */
[----:B------:R-:W-:Y:S02]  /*4120*/  UISETP.NE.AND.EX UP3, UPT, UR5, URZ, UPT, UP3 ;  /* 0x000000ff0500728c */ /* 0x000fe4000bf65330 */
[----:B------:R-:W1:Y:S08]  /*4130*/  LDC.64 R32, c[0x0][0x348] ;  /* 0x0000d200ff207b82 */ /* 0x000e700000000a00 */
[----:B------:R-:W3:Y:S08]  /*4140*/  LDC.64 R16, c[0x0][0xb10] ;  /* 0x0002c400ff107b82 */ /* 0x000ef00000000a00 */
[----:B------:R-:W1:Y:S08]  /*4150*/  LDC.64 R6, c[0x0][0xb18] ;  /* 0x0002c600ff067b82 */ /* 0x000e700000000a00 */
[----:B------:R-:W1:Y:S08]  /*4160*/  LDC.64 R4, c[0x0][0xb28] ;  /* 0x0002ca00ff047b82 */ /* 0x000e700000000a00 */
[----:B--2-4-:R-:W1:Y:S02]  /*4170*/  LDC R24, c[0x0][0x374] ;  /* 0x0000dd00ff187b82 */ /* 0x014e640000000800 */
.L_x_93:
[C---:B------:R-:W-:Y:S02]  /*4180*/  LEA R0, R29.reuse, UR6, 0x3 ;  /* 0x000000061d007c11 */ /* 0x040fe4000f8e18ff */
[----:B------:R-:W-:Y:S02]  /*4190*/  SHF.L.U32 R3, R28, 0x1f, RZ ;  /* 0x0000001f1c037819 */ /* 0x000fe400000006ff */
[----:B------:R-:W-:Y:S02]  /*41a0*/  LEA R20, R29, UR6, 0x4 ;  /* 0x000000061d147c11 */ /* 0x000fe4000f8e20ff */
[----:B--2---:R-:W2:Y:S02]  /*41b0*/  SYNCS.PHASECHK.TRANS64.TRYWAIT P0, [R0+URZ+0x60], R3 ;  /* 0x00006003000075a7 */ /* 0x004ea400080011ff */
[----:B--2---:R-:W-:Y:S05]  /*41c0*/  @!P0 BRA `(.L_x_86) ;  /* 0x0000002c007c8947 */ /* 0x004fea0003800000 */
.L_x_143:
[----:B------:R-:W-:Y:S01]  /*41d0*/  ISETP.GE.AND P0, PT, R40, 0x1, PT ;  /* 0x000000012800780c */ /* 0x000fe20003f06270 */
[----:B------:R-:W4:Y:S01]  /*41e0*/  LDS.128 R20, [R20+0xf0] ;  /* 0x0000f00014147984 */ /* 0x000f220000000c00 */
[----:B------:R-:W-:Y:S01]  /*41f0*/  ISETP.NE.U32.AND P4, PT, RZ, UR4, PT ;  /* 0x00000004ff007c0c */ /* 0x000fe2000bf85070 */
[----:B--2---:R-:W-:Y:S01]  /*4200*/  VIADD R0, R0, 0x70 ;  /* 0x0000007000007836 */ /* 0x004fe20000000000 */
[----:B------:R-:W-:Y:S02]  /*4210*/  SHF.L.U32 R26, R30, 0x1f, RZ ;  /* 0x0000001f1e1a7819 */ /* 0x000fe400000006ff */
[----:B------:R-:W-:Y:S02]  /*4220*/  ISETP.NE.AND.EX P4, PT, RZ, UR5, PT, P4 ;  /* 0x00000005ff007c0c */ /* 0x000fe4000bf85340 */
[----:B------:R-:W-:Y:S01]  /*4230*/  PRMT R0, RZ, 0x654, R0 ;  /* 0x00000654ff007816 */ /* 0x000fe20000000000 */
[----:B------:R-:W-:Y:S01]  /*4240*/  @!PT LDS RZ, [RZ] ;  /* 0x00000000fffff984 */ /* 0x000fe20000000800 */
[----:B------:R-:W-:Y:S01]  /*4250*/  @!PT LDS RZ, [RZ] ;  /* 0x00000000fffff984 */ /* 0x000fe20000000800 */
[----:B------:R-:W-:Y:S01]  /*4260*/  @!PT LDS RZ, [RZ] ;  /* 0x00000000fffff984 */ /* 0x000fe20000000800 */
[----:B------:R-:W-:Y:S01]  /*4270*/  @!PT LDS RZ, [RZ] ;  /* 0x00000000fffff984 */ /* 0x000fe20000000800 */
[----:B------:R2:W-:Y:S06]  /*4280*/  MEMBAR.ALL.CTA ;  /* 0x0000000000007992 */ /* 0x0005ec0000008000 */
[----:B--2---:R-:W2:Y:S02]  /*4290*/  FENCE.VIEW.ASYNC.S ;  /* 0x00000000000073c6 */ /* 0x004ea40000000000 */
[----:B--2---:R2:W-:Y:S01]  /*42a0*/  SYNCS.ARRIVE.TRANS64.RED.A1T0 RZ, [R0+URZ], RZ ;  /* 0x000000ff00ff79a7 */ /* 0x0045e200081004ff */
[----:B----4-:R-:W-:Y:S11]  /*42b0*/  LOP3.LUT P3, RZ, R22, 0x1, RZ, 0xc0, !PT ;  /* 0x0000000116ff7812 */ /* 0x010ff6000786c0ff */
[----:B------:R-:W-:Y:S02]  /*42c0*/  @!UPT UIADD3 URZ, UPT, UPT, URZ, URZ, URZ ;  /* 0x000000fffffff290 */ /* 0x000fe4000fffe0ff */
[----:B------:R-:W-:Y:S02]  /*42d0*/  @P3 MOV R13, R20 ;  /* 0x00000014000d3202 */ /* 0x000fe40000000f00 */
[----:B------:R-:W-:Y:S01]  /*42e0*/  @P3 LOP3.LUT R8, R21, 0xffff, RZ, 0xc0, !PT ;  /* 0x0000ffff15083812 */ /* 0x000fe200078ec0ff */
[----:B--2---:R-:W-:Y:S06]  /*42f0*/  @!P0 BRA `(.L_x_87) ;  /* 0x0000000000a48947 */ /* 0x004fec0003800000 */
[----:B-1----:R-:W-:Y:S01]  /*4300*/  IMAD.HI.U32 R31, R24, R7, RZ ;  /* 0x00000007181f7227 */ /* 0x002fe200078e00ff */
[----:B------:R-:W-:Y:S02]  /*4310*/  ISETP.NE.AND P0, PT, R6, 0x1, PT ;  /* 0x000000010600780c */ /* 0x000fe40003f05270 */
[----:B------:R-:W-:Y:S01]  /*4320*/  ISETP.NE.AND P2, PT, R40, 0x1, PT ;  /* 0x000000012800780c */ /* 0x000fe20003f45270 */
[----:B---3--:R-:W-:Y:S01]  /*4330*/  IMAD.HI.U32 R34, R19, R16, RZ ;  /* 0x0000001013227227 */ /* 0x008fe200078e00ff */
[----:B------:R-:W-:Y:S02]  /*4340*/  SHF.R.U32.HI R31, RZ, R18, R31 ;  /* 0x00000012ff1f7219 */ /* 0x000fe4000001161f */
[----:B------:R-:W-:Y:S01]  /*4350*/  ISETP.NE.AND P5, PT, R2, 0x1, PT ;  /* 0x000000010200780c */ /* 0x000fe20003fa5270 */
[----:B------:R-:W-:Y:S01]  /*4360*/  IMAD.HI.U32 R36, R13, R16, RZ ;  /* 0x000000100d247227 */ /* 0x000fe200078e00ff */
[----:B------:R-:W-:Y:S02]  /*4370*/  SHF.R.U32.HI R34, RZ, R17, R34 ;  /* 0x00000011ff227219 */ /* 0x000fe40000011622 */
[----:B------:R-:W-:Y:S01]  /*4380*/  SEL R3, R24, R31, !P0 ;  /* 0x0000001f18037207 */ /* 0x000fe20004000000 */
[C---:B------:R-:W-:Y:S01]  /*4390*/  IMAD.HI.U32 R31, R8.reuse, R7, RZ ;  /* 0x00000007081f7227 */ /* 0x040fe200078e00ff */
[----:B------:R-:W-:Y:S02]  /*43a0*/  SEL R11, R19, R34, !P5 ;  /* 0x00000022130b7207 */ /* 0x000fe40006800000 */
[----:B------:R-:W-:Y:S01]  /*43b0*/  SHF.R.U32.HI R36, RZ, R17, R36 ;  /* 0x00000011ff247219 */ /* 0x000fe20000011624 */
[----:B------:R-:W-:Y:S01]  /*43c0*/  IMAD.HI.U32 R38, R3, R4, RZ ;  /* 0x0000000403267227 */ /* 0x000fe200078e00ff */
[----:B------:R-:W-:Y:S03]  /*43d0*/  SHF.R.U32.HI R31, RZ, R18, R31 ;  /* 0x00000012ff1f7219 */ /* 0x000fe6000001161f */
[----:B------:R-:W-:Y:S01]  /*43e0*/  IMAD.HI.U32 R34, R11, R4, RZ ;  /* 0x000000040b227227 */ /* 0x000fe200078e00ff */
[----:B------:R-:W-:Y:S02]  /*43f0*/  @P2 SHF.R.U32.HI R3, RZ, R5, R38 ;  /* 0x00000005ff032219 */ /* 0x000fe40000011626 */
[----:B------:R-:W-:Y:S02]  /*4400*/  SEL R9, R8, R31, !P0 ;  /* 0x0000001f08097207 */ /* 0x000fe40004000000 */
[----:B------:R-:W-:Y:S01]  /*4410*/  @P2 SHF.R.U32.HI R11, RZ, R5, R34 ;  /* 0x00000005ff0b2219 */ /* 0x000fe20000011622 */
[C---:B------:R-:W-:Y:S01]  /*4420*/  IMAD R10, R40.reuse, R3, RZ ;  /* 0x00000003280a7224 */ /* 0x040fe200078e02ff */
[----:B------:R-:W-:Y:S01]  /*4430*/  SEL R3, R13, R36, !P5 ;  /* 0x000000240d037207 */ /* 0x000fe20006800000 */
[C---:B------:R-:W-:Y:S03]  /*4440*/  IMAD.HI.U32 R14, R9.reuse, R4, RZ ;  /* 0x00000004090e7227 */ /* 0x040fe600078e00ff */
[----:B------:R-:W-:Y:S01]  /*4450*/  ISETP.GE.AND P0, PT, R9, R10, PT ;  /* 0x0000000a0900720c */ /* 0x000fe20003f06270 */
[C---:B------:R-:W-:Y:S01]  /*4460*/  IMAD R12, R40.reuse, R11, RZ ;  /* 0x0000000b280c7224 */ /* 0x040fe200078e02ff */
[-C--:B------:R-:W-:Y:S04]  /*4470*/  SHF.R.U32.HI R14, RZ, R5.reuse, R14 ;  /* 0x00000005ff0e7219 */ /* 0x080fe8000001160e */
[----:B------:R-:W-:Y:S02]  /*4480*/  ISETP.GE.OR P0, PT, R3, R12, P0 ;  /* 0x0000000c0300720c */ /* 0x000fe40000706670 */
[----:B------:R-:W-:Y:S05]  /*4490*/  SEL R15, R9, R14, !P2 ;  /* 0x0000000e090f7207 */ /* 0x000fea0005000000 */
[----:B------:R-:W-:Y:S04]  /*44a0*/  IMAD.MOV R14, RZ, RZ, -R15 ;  /* 0x000000ffff0e7224 */ /* 0x000fe800078e0a0f */
[----:B------:R-:W-:Y:S02]  /*44b0*/  IMAD R14, R40, R14, R9 ;  /* 0x0000000e280e7224 */ /* 0x000fe400078e0209 */
[C---:B------:R-:W-:Y:S05]  /*44c0*/  @!P0 IMAD.HI.U32 R10, R3.reuse, R4, RZ ;  /* 0x00000004030a8227 */ /* 0x040fea00078e00ff */
[----:B------:R-:W-:Y:S04]  /*44d0*/  @!P0 SHF.R.U32.HI R10, RZ, R5, R10 ;  /* 0x00000005ff0a8219 */ /* 0x000fe8000001160a */
[----:B------:R-:W-:Y:S01]  /*44e0*/  @!P0 SEL R0, R3, R10, !P2 ;  /* 0x0000000a03008207 */ /* 0x000fe20005000000 */
[----:B------:R-:W-:Y:S03]  /*44f0*/  IMAD.MOV R10, RZ, RZ, -R3 ;  /* 0x000000ffff0a7224 */ /* 0x000fe600078e0a03 */
[----:B------:R-:W-:Y:S01]  /*4500*/  @!P0 IADD3 R15, PT, PT, R15, -R0, RZ ;  /* 0x800000000f0f8210 */ /* 0x000fe20007ffe0ff */
[----:B------:R-:W-:Y:S01]  /*4510*/  @!P0 IMAD R0, R11, R14, R0 ;  /* 0x0000000e0b008224 */ /* 0x000fe200078e0200 */
[----:B------:R-:W-:Y:S01]  /*4520*/  IADD3 R11, PT, PT, -R9, RZ, RZ ;  /* 0x000000ff090b7210 */ /* 0x000fe20007ffe1ff */
[----:B------:R-:W-:Y:S02]  /*4530*/  IMAD R13, R2, R10, R13 ;  /* 0x0000000a020d7224 */ /* 0x000fe400078e020d */
[----:B------:R-:W-:Y:S02]  /*4540*/  @!P0 IMAD R9, R15, R40, R3 ;  /* 0x000000280f098224 */ /* 0x000fe400078e0203 */
[----:B------:R-:W-:Y:S02]  /*4550*/  @!P0 IMAD.MOV.U32 R3, RZ, RZ, R0 ;  /* 0x000000ffff038224 */ /* 0x000fe400078e0000 */
[----:B------:R-:W-:Y:S02]  /*4560*/  IMAD R8, R6, R11, R8 ;  /* 0x0000000b06087224 */ /* 0x000fe400078e0208 */
[----:B------:R-:W-:Y:S02]  /*4570*/  IMAD R13, R3, R2, R13 ;  /* 0x00000002030d7224 */ /* 0x000fe400078e020d */
[----:B------:R-:W-:Y:S02]  /*4580*/  IMAD R8, R9, R6, R8 ;  /* 0x0000000609087224 */ /* 0x000fe400078e0208 */
.L_x_87:
[----:B------:R-:W-:Y:S05]  /*4590*/  BRA.U UP1, `(.L_x_88) ;  /* 0x0000000101107547 */ /* 0x000fea000b800000 */
[----:B------:R-:W-:Y:S04]  /*45a0*/  MOV R0, UR7 ;  /* 0x0000000700007c02 */ /* 0x000fe80008000f00 */
[----:B------:R-:W-:Y:S04]  /*45b0*/  SHF.L.U32 R3, R0, 0x1f, RZ ;  /* 0x0000001f00037819 */ /* 0x000fe800000006ff */
[----:B------:R-:W2:Y:S02]  /*45c0*/  SYNCS.PHASECHK.TRANS64.TRYWAIT P0, [UR6+0x58], R3 ;  /* 0x00005803ff0075a7 */ /* 0x000ea40008001106 */
[----:B--2---:R-:W-:Y:S05]  /*45d0*/  @!P0 BRA `(.L_x_89) ;  /* 0x00000028008c8947 */ /* 0x004fea0003800000 */
.L_x_88:
[----:B------:R-:W-:Y:S05]  /*45e0*/  BRA.U !UP3, `(.L_x_90) ;  /* 0x000000010b347547 */ /* 0x000fea000b800000 */
[----:B------:R-:W-:Y:S01]  /*45f0*/  UPLOP3.LUT UP0, UPT, UPT, UPT, UP2, 0x80, 0x8 ;  /* 0x000000000008789c */ /* 0x000fe20003f0f020 */
[----:B--2---:R-:W-:Y:S02]  /*4600*/  HFMA2 R0, -RZ, RZ, 0, 5.9604644775390625e-08 ;  /* 0x00000001ff007431 */ /* 0x004fe400000001ff */
[----:B------:R-:W-:Y:S03]  /*4610*/  IMAD.MOV.U32 R99, RZ, RZ, 0x1 ;  /* 0x00000001ff637424 */ /* 0x000fe600078e00ff */
[----:B------:R-:W-:Y:S05]  /*4620*/  PLOP3.LUT P0, PT, PT, PT, UP0, 0x80, 0x8 ;  /* 0x000000000008781c */ /* 0x000fea0003f0f008 */
[----:B------:R-:W2:Y:S01]  /*4630*/  @UP0 LDCU.64 UR10, c[0x0][0x888] ;  /* 0x00011100ff0a07ac */ /* 0x000ea20008000a00 */
[----:B------:R-:W-:Y:S07]  /*4640*/  @UP0 UIMAD UR8, UR36, UR4, URZ ;  /* 0x00000004240802a4 */ /* 0x000fee000f8e02ff */
[----:B------:R-:W-:Y:S01]  /*4650*/  @!P0 PRMT R99, R0, 0x7610, R99 ;  /* 0x0000761000638816 */ /* 0x000fe20000000063 */
[----:B--2---:R-:W-:Y:S03]  /*4660*/  @UP0 UIMAD.WIDE UR10, UR8, 0x4, UR10 ;  /* 0x00000004080a08a5 */ /* 0x004fe6000f8e020a */
[----:B------:R-:W2:Y:S03]  /*4670*/  @!UP0 LDCU UR8, c[0x0][0x880] ;  /* 0x00011000ff0887ac */ /* 0x000ea60008000800 */
[----:B------:R-:W-:Y:S01]  /*4680*/  IMAD.U32 R10, RZ, RZ, UR10 ;  /* 0x0000000aff0a7e24 */ /* 0x000fe2000f8e00ff */
[----:B------:R-:W-:Y:S05]  /*4690*/  MOV R11, UR11 ;  /* 0x0000000b000b7c02 */ /* 0x000fea0008000f00 */
[----:B-----5:R4:W5:Y:S02]  /*46a0*/  @P0 LDG.E R48, desc[UR40][R10.64] ;  /* 0x000000280a300981 */ /* 0x020964000c1e1900 */
[----:B--2-4-:R-:W-:Y:S07]  /*46b0*/  @!P0 IMAD.U32 R48, RZ, RZ, UR8 ;  /* 0x00000008ff308e24 */ /* 0x014fee000f8e00ff */
.L_x_90:
[----:B-----5:R-:W-:Y:S01]  /*46c0*/  @!P4 ISETP.EQ.AND P5, PT, R48, RZ, PT ;  /* 0x000000ff3000c20c */ /* 0x020fe20003fa2270 */
[----:B------:R-:W-:Y:S01]  /*46d0*/  @!UPT UIADD3 URZ, UPT, UPT, URZ, URZ, URZ ;  /* 0x000000fffffff290 */ /* 0x000fe2000fffe0ff */
[----:B------:R-:W-:Y:S11]  /*46e0*/  @!P4 BRA `(.L_x_91) ;  /* 0x000000000014c947 */ /* 0x000ff60003800000 */
[----:B------:R-:W-:Y:S02]  /*46f0*/  LOP3.LUT P0, RZ, R99, 0xff, RZ, 0xc0, !PT ;  /* 0x000000ff63ff7812 */ /* 0x000fe4000780c0ff */
[----:B------:R-:W-:Y:S04]  /*4700*/  PLOP3.LUT P5, PT, PT, PT, UP0, 0x80, 0x8 ;  /* 0x000000000008781c */ /* 0x000fe80003faf008 */
[----:B------:R-:W-:Y:S07]  /*4710*/  PLOP3.LUT P5, PT, P5, PT, PT, 0x8, 0x80 ;  /* 0x000000000080781c */ /* 0x000fee0002fae170 */
[----:B------:R-:W-:Y:S11]  /*4720*/  @P0 ISETP.EQ.AND P5, PT, R48, RZ, PT ;  /* 0x000000ff3000020c */ /* 0x000ff60003fa2270 */
[----:B------:R-:W-:Y:S02]  /*4730*/  @!UPT UIADD3 URZ, UPT, UPT, URZ, URZ, URZ ;  /* 0x000000fffffff290 */ /* 0x000fe4000fffe0ff */
.L_x_91:
[----:B------:R-:W4:Y:S01]  /*4740*/  SYNCS.PHASECHK.TRANS64.TRYWAIT P4, [UR6+0x48], R26 ;  /* 0x0000481aff0075a7 */ /* 0x000f220008081106 */
[----:B------:R-:W-:Y:S01]  /*4750*/  @P3 SHF.R.U32.HI R27, RZ, 0x10, R21 ;  /* 0x00000010ff1b3819 */ /* 0x000fe20000011615 */
[----:B------:R-:W-:Y:S01]  /*4760*/  VIADD R29, R29, 0x1 ;  /* 0x000000011d1d7836 */ /* 0x000fe20000000000 */
[----:B------:R-:W5:Y:S08]  /*4770*/  LDC.64 R14, c[0x0][0xb10] ;  /* 0x0002c400ff0e7b82 */ /* 0x000f700000000a00 */
[----:B------:R-:W1:Y:S08]  /*4780*/  LDC.64 R10, c[0x0][0xb18] ;  /* 0x0002c600ff0a7b82 */ /* 0x000e700000000a00 */
[----:B--2---:R-:W2:Y:S08]  /*4790*/  @!P1 LDC R0, c[0x0][0xb20] ;  /* 0x0002c800ff009b82 */ /* 0x004eb00000000800 */
[----:B------:R-:W3:Y:S01]  /*47a0*/  @!P1 LDC R3, c[0x0][0xb0c] ;  /* 0x0002c300ff039b82 */ /* 0x000ee20000000800 */
[----:B-----5:R-:W-:Y:S05]  /*47b0*/  @!P1 IMAD.HI.U32 R14, R13, R14, RZ ;  /* 0x0000000e0d0e9227 */ /* 0x020fea00078e00ff */
[----:B------:R-:W-:Y:S01]  /*47c0*/  @!P1 SHF.R.U32.HI R14, RZ, R15, R14 ;  /* 0x0000000fff0e9219 */ /* 0x000fe2000001160e */
[----:B-1----:R-:W-:Y:S01]  /*47d0*/  @!P1 IMAD.HI.U32 R11, R8, R11, RZ ;  /* 0x0000000b080b9227 */ /* 0x002fe200078e00ff */
[----:B------:R-:W-:Y:S04]  /*47e0*/  @!P1 ISETP.NE.AND P0, PT, R10, 0x1, PT ;  /* 0x000000010a00980c */ /* 0x000fe80003f05270 */
[----:B--2---:R-:W-:Y:S02]  /*47f0*/  @!P1 SHF.R.U32.HI R9, RZ, R0, R11 ;  /* 0x00000000ff099219 */ /* 0x004fe4000001160b */
[----:B---3--:R-:W-:Y:S02]  /*4800*/  @!P1 ISETP.NE.AND P2, PT, R3, 0x1, PT ;  /* 0x000000010300980c */ /* 0x008fe40003f45270 */
[----:B------:R-:W-:Y:S02]  /*4810*/  @!P1 SEL R9, R8, R9, !P0 ;  /* 0x0000000908099207 */ /* 0x000fe40004000000 */
[----:B------:R-:W-:Y:S02]  /*4820*/  ELECT P0, URZ, PT ;  /* 0x0000000000ff782f */ /* 0x000fe40003800000 */
[----:B------:R-:W-:Y:S05]  /*4830*/  @!P1 SEL R14, R13, R14, !P2 ;  /* 0x0000000e0d0e9207 */ /* 0x000fea0005000000 */
[----:B------:R-:W-:Y:S02]  /*4840*/  @!P1 IMAD.IADD R0, R9, 0x1, -R14 ;  /* 0x0000000109009824 */ /* 0x000fe400078e0a0e */
[----:B------:R-:W-:Y:S02]  /*4850*/  @!P1 IMAD.IADD R9, R14, 0x1, -R9 ;  /* 0x000000010e099824 */ /* 0x000fe400078e0a09 */
[----:B------:R-:W-:Y:S02]  /*4860*/  @!P1 IMAD R13, R0, R3, R13 ;  /* 0x00000003000d9224 */ /* 0x000fe400078e020d */
[----:B------:R-:W-:Y:S01]  /*4870*/  @!P1 IMAD R8, R9, R10, R8 ;  /* 0x0000000a09089224 */ /* 0x000fe200078e0208 */
[----:B----4-:R-:W-:Y:S06]  /*4880*/  @!P4 BRA `(.L_x_92) ;  /* 0x0000002400f8c947 */ /* 0x010fec0003800000 */
.L_x_146:
[----:B------:R-:W-:Y:S01]  /*4890*/  PLOP3.LUT P5, PT, P5, P0, PT, 0xf2, 0x2f ;  /* 0x00000000002f781c */ /* 0x000fe20002fa1e72 */
[----:B------:R-:W-:Y:S01]  /*48a0*/  UMOV UR14, 0x0 ;  /* 0x00000000000e7882 */ /* 0x000fe20000000000 */
[----:B------:R-:W-:Y:S01]  /*48b0*/  LOP3.LUT R30, R30, 0x1, RZ, 0x3c, !PT ;  /* 0x000000011e1e7812 */ /* 0x000fe200078e3cff */
[----:B------:R-:W-:Y:S01]  /*48c0*/  UMOV UR15, 0x10000000 ;  /* 0x10000000000f7882 */ /* 0x000fe20000000000 */
[----:B------:R-:W-:Y:S01]  /*48d0*/  UMOV UR12, UR36 ;  /* 0x00000024000c7c82 */ /* 0x000fe20008000000 */
[----:B------:R-:W-:Y:S08]  /*48e0*/  @P3 R2UR UR36, R27 ;  /* 0x000000001b2432ca */ /* 0x000ff000000e0000 */
[----:B-1----:R-:W-:Y:S01]  /*48f0*/  @!P5 IADD3 R3, P0, PT, R32, 0x580, RZ ;  /* 0x000005802003d810 */ /* 0x002fe20007f1e0ff */
[----:B------:R-:W-:Y:S01]  /*4900*/  @!P5 IMAD.SHL.U32 R98, R98, 0x40, RZ ;  /* 0x000000406262d824 */ /* 0x000fe200078e00ff */
[----:B------:R-:W-:Y:S01]  /*4910*/  VOTEU.ALL UP1, P5 ;  /* 0x0000000000ff7886 */ /* 0x000fe20002820000 */
[----:B------:R-:W-:Y:S01]  /*4920*/  @!P5 IMAD.SHL.U32 R97, R97, 0x40, RZ ;  /* 0x000000406161d824 */ /* 0x000fe200078e00ff */
[----:B------:R-:W-:Y:S01]  /*4930*/  @!P5 R2UR UR9, R3 ;  /* 0x000000000309d2ca */ /* 0x000fe200000e0000 */
[----:B------:R-:W-:Y:S01]  /*4940*/  @!P5 IMAD.X R0, RZ, RZ, R33, P0 ;  /* 0x000000ffff00d224 */ /* 0x000fe200000e0621 */
[----:B------:R-:W-:Y:S01]  /*4950*/  @!P5 R2UR UR10, R98 ;  /* 0x00000000620ad2ca */ /* 0x000fe200000e0000 */
[----:B------:R-:W-:Y:S01]  /*4960*/  IMAD.IADD R98, R8, 0x1, R81 ;  /* 0x0000000108627824 */ /* 0x000fe200078e0251 */
[----:B------:R-:W-:Y:S01]  /*4970*/  @!P5 R2UR UR11, R97 ;  /* 0x00000000610bd2ca */ /* 0x000fe200000e0000 */
[----:B------:R-:W-:Y:S01]  /*4980*/  IMAD.IADD R97, R13, 0x1, R96 ;  /* 0x000000010d617824 */ /* 0x000fe200078e0260 */
[----:B------:R-:W-:Y:S02]  /*4990*/  @!P5 R2UR UR8, R0 ;  /* 0x000000000008d2ca */ /* 0x000fe400000e0000 */
[C---:B------:R-:W-:Y:S04]  /*49a0*/  ISETP.NE.AND P0, PT, R29.reuse, 0x2, PT ;  /* 0x000000021d00780c */ /* 0x040fe80003f05270 */
[----:B------:R-:W-:Y:S01]  /*49b0*/  SEL R3, RZ, 0x1, P0 ;  /* 0x00000001ff037807 */ /* 0x000fe20000000000 */
[----:B------:R-:W-:Y:S01]  /*49c0*/  IMAD.U32 R10, RZ, RZ, UR9 ;  /* 0x00000009ff0a7e24 */ /* 0x000fe2000f8e00ff */
[----:B------:R-:W-:Y:S01]  /*49d0*/  @!UP1 UIADD3 UR9, UPT, UPT, UR6, 0x40, URZ ;  /* 0x0000004006099890 */ /* 0x000fe2000fffe0ff */
[----:B------:R-:W-:Y:S02]  /*49e0*/  SEL R29, R29, RZ, P0 ;  /* 0x000000ff1d1d7207 */ /* 0x000fe40000000000 */
[----:B------:R-:W-:Y:S02]  /*49f0*/  LOP3.LUT R28, R28, R3, RZ, 0x3c, !PT ;  /* 0x000000031c1c7212 */ /* 0x000fe400078e3cff */
[----:B------:R-:W-:Y:S01]  /*4a00*/  IMAD.U32 R11, RZ, RZ, UR8 ;  /* 0x00000008ff0b7e24 */ /* 0x000fe2000f8e00ff */
[----:B------:R-:W-:Y:S01]  /*4a10*/  @!P5 R2UR UR16, R10 ;  /* 0x000000000a10d2ca */ /* 0x000fe200000e0000 */
[----:B------:R-:W-:Y:S01]  /*4a20*/  @!UP1 UIADD3 UR8, UPT, UPT, UR6, 0x200, URZ ;  /* 0x0000020006089890 */ /* 0x000fe2000fffe0ff */
[----:B------:R-:W-:Y:S02]  /*4a30*/  VOTEU.ALL UP1, P5 ;  /* 0x0000000000ff7886 */ /* 0x000fe40002820000 */
[----:B------:R-:W-:Y:S11]  /*4a40*/  @!P5 R2UR UR17, R11 ;  /* 0x000000000b11d2ca */ /* 0x000ff600000e0000 */
[----:B------:R-:W-:Y:S02]  /*4a50*/  @!UPT UIADD3 URZ, UPT, UPT, URZ, URZ, URZ ;  /* 0x000000fffffff290 */ /* 0x000fe4000fffe0ff */
[----:B------:R2:W-:Y:S01]  /*4a60*/  @!UP1 UTMALDG.3D [UR8], [UR16], desc[UR14] ;  /* 0x00000e08100095b4 */ /* 0x0005e20008011000 */
[----:B------:R2:W-:Y:S01]  /*4a70*/  @!P5 SYNCS.ARRIVE.TRANS64.RED.A0TR RZ, [UR6+0x40], R25 ;  /* 0x00004019ffffd9a7 */ /* 0x0005e20008300406 */
[----:B------:R-:W-:Y:S01]  /*4a80*/  UPLOP3.LUT UP1, UPT, UPT, UPT, UPT, 0x80, 0x8 ;  /* 0x000000000008789c */ /* 0x000fe20003f2f070 */
[----:B------:R-:W-:Y:S01]  /*4a90*/  SYNCS.ARRIVE.TRANS64.RED.A1T0 RZ, [UR37], RZ ;  /* 0x000000ffffff79a7 */ /* 0x000fe20008100425 */
[----:B------:R-:W-:Y:S09]  /*4aa0*/  @P3 BRA `(.L_x_93) ;  /* 0xfffffff400b43947 */ /* 0x000ff2000383ffff */
[----:B------:R-:W-:Y:S07]  /*4ab0*/  MOV R0, UR6 ;  /* 0x0000000600007c02 */ /* 0x000fee0008000f00 */
.L_x_94:
[----:B-1----:R-:W-:-:S04]  /*4ac0*/  SHF.L.U32 R3, R30, 0x1f, RZ ;  /* 0x0000001f1e037819 */ /* 0x002fc800000006ff */
[----:B------:R1:W3:Y:S03]  /*4ad0*/  SYNCS.PHASECHK.TRANS64.TRYWAIT P0, [R0+URZ+0x48], R3 ;  /* 0x00004803000075a7 */ /* 0x0002e600080011ff */
[----:B---3--:R-:W-:Y:S05]  /*4ae0*/  @!P0 NANOSLEEP.SYNCS 0x989680 ;  /* 0x009896800000895d */ /* 0x008fea0003900000 */
[----:B------:R-:W3:Y:S02]  /*4af0*/  @!P0 SYNCS.PHASECHK.TRANS64 P0, [R0+URZ+0x48], R3 ;  /* 0x00004803000085a7 */ /* 0x000ee400080010ff */
[----:B--23--:R-:W-:Y:S05]  /*4b00*/  @P0 EXIT ;  /* 0x000000000000094d */ /* 0x00cfea0003800000 */
[----:B------:R-:W-:Y:S05]  /*4b10*/  BRA `(.L_x_94) ;  /* 0xfffffffc00e87947 */ /* 0x000fea000383ffff */
.L_x_85:
[----:B------:R-:W-:-:S06]  /*4b20*/  UISETP.GE.AND UP1, UPT, UR10, 0x4, UPT ;  /* 0x000000040a00788c */ /* 0x000fcc000bf26270 */
[----:B------:R-:W-:-:S13]  /*4b30*/  PLOP3.LUT P0, PT, PT, PT, UP1, 0x80, 0x8 ;  /* 0x000000000008781c */ /* 0x000fda0003f0f018 */
[----:B------:R-:W-:Y:S05]  /*4b40*/  @!P0 EXIT ;  /* 0x000000000000894d */ /* 0x000fea0003800000 */
[----:B------:R-:W-:Y:S01]  /*4b50*/  BAR.SYNC.DEFER_BLOCKING 0x6, 0xa0 ;  /* 0x0182800000007b1d */ /* 0x000fe20000010000 */
[C---:B------:R-:W-:Y:S01]  /*4b60*/  IMAD.SHL.U32 R4, R103.reuse, 0x40, RZ ;  /* 0x0000004067047824 */ /* 0x040fe200078e00ff */
[----:B------:R-:W-:Y:S01]  /*4b70*/  CS2R R108, SRZ ;  /* 0x00000000006c7805 */ /* 0x000fe2000001ff00 */
[C---:B------:R-:W-:Y:S02]  /*4b80*/  IMAD.SHL.U32 R2, R103.reuse, 0x8, RZ ;  /* 0x0000000867027824 */ /* 0x040fe400078e00ff */
[----:B------:R-:W-:Y:S01]  /*4b90*/  IMAD.SHL.U32 R105, R106, 0x800, RZ ;  /* 0x000008006a697824 */ /* 0x000fe200078e00ff */
[----:B------:R-:W-:Y:S01]  /*4ba0*/  UMOV UR43, 0x400 ;  /* 0x00000400002b7882 */ /* 0x000fe20000000000 */
[C---:B------:R-:W-:Y:S01]  /*4bb0*/  LOP3.LUT R3, R4.reuse, 0x180, RZ, 0xc0, !PT ;  /* 0x0000018004037812 */ /* 0x040fe200078ec0ff */
[----:B------:R-:W-:Y:S01]  /*4bc0*/  ULEA UR43, UR37, UR43, 0x18 ;  /* 0x0000002b252b7291 */ /* 0x000fe2000f8ec0ff */
[----:B------:R-:W1:Y:S01]  /*4bd0*/  LDC R101, c[0x0][0x370] ;  /* 0x0000dc00ff657b82 */ /* 0x000e620000000800 */
[----:B------:R-:W-:Y:S01]  /*4be0*/  LOP3.LUT R4, R4, 0x640, RZ, 0xc0, !PT ;  /* 0x0000064004047812 */ /* 0x000fe200078ec0ff */
[----:B------:R-:W-:Y:S01]  /*4bf0*/  IMAD.U32 R47, R103, 0x10000, RZ ;  /* 0x00010000672f7824 */ /* 0x000fe200078e00ff */
[----:B------:R-:W-:Y:S01]  /*4c00*/  LOP3.LUT R2, R3, 0x30, R2, 0xf8, !PT ;  /* 0x0000003003027812 */ /* 0x000fe200078ef802 */
[----:B------:R-:W-:Y:S01]  /*4c10*/  IMAD.SHL.U32 R104, R103, 0x10, RZ ;  /* 0x0000001067687824 */ /* 0x000fe200078e00ff */
[----:B------:R-:W-:Y:S01]  /*4c20*/  SHF.R.U32.HI R3, RZ, 0x1, R103 ;  /* 0x00000001ff037819 */ /* 0x000fe20000011667 */
[----:B------:R-:W-:Y:S01]  /*4c30*/  UIADD3 UR4, UPT, UPT, UR43, 0x1200, URZ ;  /* 0x000012002b047890 */ /* 0x000fe2000fffe0ff */
[----:B------:R-:W-:Y:S01]  /*4c40*/  LOP3.LUT R105, R4, 0x800, R105, 0xf8, !PT ;  /* 0x0000080004697812 */ /* 0x000fe200078ef869 */
[----:B------:R-:W2:Y:S01]  /*4c50*/  LDC R42, c[0x0][0xb0c] ;  /* 0x0002c300ff2a7b82 */ /* 0x000ea20000000800 */
[----:B------:R-:W-:Y:S01]  /*4c60*/  LOP3.LUT R4, R2, 0x20, R3, 0x78, !PT ;  /* 0x0000002002047812 */ /* 0x000fe200078e7803 */
[----:B------:R-:W-:Y:S01]  /*4c70*/  IMAD.SHL.U32 R2, R106, 0x200000, RZ ;  /* 0x002000006a027824 */ /* 0x000fe200078e00ff */
[----:B------:R-:W-:Y:S01]  /*4c80*/  LOP3.LUT R104, R104, 0x20, RZ, 0xc0, !PT ;  /* 0x0000002068687812 */ /* 0x000fe200078ec0ff */
[----:B------:R-:W-:Y:S01]  /*4c90*/  IMAD.MOV.U32 R44, RZ, RZ, RZ ;  /* 0x000000ffff2c7224 */ /* 0x000fe200078e00ff */
[----:B------:R-:W-:Y:S01]  /*4ca0*/  LOP3.LUT R105, R105, R4, RZ, 0xfc, !PT ;  /* 0x0000000469697212 */ /* 0x000fe200078efcff */
[----:B------:R-:W-:Y:S01]  /*4cb0*/  IMAD.MOV.U32 R110, RZ, RZ, RZ ;  /* 0x000000ffff6e7224 */ /* 0x000fe200078e00ff */
[----:B------:R-:W3:Y:S01]  /*4cc0*/  LDS R0, [UR43+0x110] ;  /* 0x0001102bff007984 */ /* 0x000ee20008000800 */
[----:B------:R-:W4:Y:S01]  /*4cd0*/  LDC R100, c[0x0][0xb20] ;  /* 0x0002c800ff647b82 */ /* 0x000f220000000800 */
[----:B------:R-:W-:Y:S01]  /*4ce0*/  LOP3.LUT R2, R2, 0x200000, RZ, 0xc0, !PT ;  /* 0x0020000002027812 */ /* 0x000fe200078ec0ff */
[----:B------:R-:W-:Y:S01]  /*4cf0*/  VIADD R3, R105, UR43 ;  /* 0x0000002b69037c36 */ /* 0x000fe20008000000 */
[----:B------:R-:W1:Y:S01]  /*4d00*/  LDCU.64 UR46, c[0x0][0x348] ;  /* 0x00006900ff2e77ac */ /* 0x000e620008000a00 */
[----:B------:R-:W-:Y:S01]  /*4d10*/  IMAD.MOV.U32 R114, RZ, RZ, RZ ;  /* 0x000000ffff727224 */ /* 0x000fe200078e00ff */
[----:B------:R-:W-:Y:S01]  /*4d20*/  LOP3.LUT R47, R2, 0x400000, R47, 0xf8, !PT ;  /* 0x00400000022f7812 */ /* 0x000fe200078ef82f */
[----:B------:R-:W-:Y:S01]  /*4d30*/  IMAD.U32 R111, RZ, RZ, UR4 ;  /* 0x00000004ff6f7e24 */ /* 0x000fe2000f8e00ff */
[----:B------:R-:W-:Y:S01]  /*4d40*/  IADD3 R104, PT, PT, -R104, 0x200, R3 ;  /* 0x0000020068687810 */ /* 0x000fe20007ffe103 */
[----:B------:R-:W1:Y:S01]  /*4d50*/  LDC R41, c[0x0][0xb30] ;  /* 0x0002cc00ff297b82 */ /* 0x000e620000000800 */
[----:B------:R-:W1:Y:S01]  /*4d60*/  LDCU.64 UR38, c[0x0][0x888] ;  /* 0x00011100ff2677ac */ /* 0x000e620008000a00 */
[----:B------:R-:W-:-:S06]  /*4d70*/  UIADD3 UR42, UPT, UPT, UR43, 0x200, URZ ;  /* 0x000002002b2a7890 */ /* 0x000fcc000fffe0ff */
[----:B------:R-:W1:Y:S08]  /*4d80*/  LDC.64 R90, c[0x0][0xb10] ;  /* 0x0002c400ff5a7b82 */ /* 0x000e700000000a00 */
[----:B------:R-:W1:Y:S08]  /*4d90*/  LDC.64 R38, c[0x0][0xb18] ;  /* 0x0002c600ff267b82 */ /* 0x000e700000000a00 */
[----:B------:R-:W1:Y:S01]  /*4da0*/  LDC.64 R86, c[0x0][0x888] ;  /* 0x00022200ff567b82 */ /* 0x000e620000000a00 */
[----:B---3--:R-:W-:-:S07]  /*4db0*/  IMAD.IADD R47, R0, 0x1, R47 ;  /* 0x00000001002f7824 */ /* 0x008fce00078e022f */
[----:B------:R-:W3:Y:S08]  /*4dc0*/  LDC.64 R36, c[0x0][0xb28] ;  /* 0x0002ca00ff247b82 */ /* 0x000ef00000000a00 */
[----:B------:R-:W1:Y:S08]  /*4dd0*/  LDC.64 R88, c[0x0][0x890] ;  /* 0x00022400ff587b82 */ /* 0x000e700000000a00 */
[----:B------:R-:W1:Y:S08]  /*4de0*/  LDC.64 R84, c[0x0][0x8b0] ;  /* 0x00022c00ff547b82 */ /* 0x000e700000000a00 */
[----:B------:R-:W1:Y:S08]  /*4df0*/  LDC.64 R82, c[0x0][0x8a8] ;  /* 0x00022a00ff527b82 */ /* 0x000e700000000a00 */
[----:B--2-4-:R-:W1:Y:S02]  /*4e00*/  LDC R102, c[0x0][0x374] ;  /* 0x0000dd00ff667b82 */ /* 0x014e640000000800 */
.L_x_112:
[C---:B------:R-:W-:Y:S02]  /*4e10*/  LEA R0, R114.reuse, UR43, 0x3 ;  /* 0x0000002b72007c11 */ /* 0x040fe4000f8e18ff */
[----:B------:R-:W-:Y:S02]  /*4e20*/  SHF.L.U32 R3, R109, 0x1f, RZ ;  /* 0x0000001f6d037819 */ /* 0x000fe400000006ff */
[----:B------:R-:W-:Y:S02]  /*4e30*/  LEA R16, R114, UR43, 0x4 ;  /* 0x0000002b72107c11 */ /* 0x000fe4000f8e20ff */
[----:B--2---:R-:W2:Y:S02]  /*4e40*/  SYNCS.PHASECHK.TRANS64.TRYWAIT P0, [R0+URZ+0x60], R3 ;  /* 0x00006003000075a7 */ /* 0x004ea400080011ff */
[----:B-12---:R-:W-:Y:S05]  /*4e50*/  @!P0 BRA `(.L_x_95) ;  /* 0x00000020009c8947 */ /* 0x006fea0003800000 */
.L_x_147:
[----:B------:R-:W4:Y:S01]  /*4e60*/  LDC.64 R12, c[0x0][0xb10] ;  /* 0x0002c400ff0c7b82 */ /* 0x000f220000000a00 */
[----:B------:R-:W3:Y:S01]  /*4e70*/  LDS.128 R16, [R16+0xf0] ;  /* 0x0000f00010107984 */ /* 0x000ee20000000c00 */
[----:B-1----:R-:W-:Y:S01]  /*4e80*/  ISETP.NE.AND P1, PT, R41, 0x1, PT ;  /* 0x000000012900780c */ /* 0x002fe20003f25270 */
[----:B--2---:R-:W-:Y:S01]  /*4e90*/  VIADD R0, R0, 0x70 ;  /* 0x0000007000007836 */ /* 0x004fe20000000000 */
[----:B------:R-:W-:Y:S04]  /*4ea0*/  ISETP.GE.AND P0, PT, R40, 0x1, PT ;  /* 0x000000012800780c */ /* 0x000fe80003f06270 */
[----:B------:R-:W1:Y:S01]  /*4eb0*/  LDC.64 R10, c[0x0][0xb18] ;  /* 0x0002c600ff0a7b82 */ /* 0x000e620000000a00 */
[----:B------:R-:W-:Y:S01]  /*4ec0*/  PRMT R0, RZ, 0x654, R0 ;  /* 0x00000654ff007816 */ /* 0x000fe20000000000 */
[----:B------:R-:W-:Y:S01]  /*4ed0*/  @!PT LDS RZ, [RZ] ;  /* 0x00000000fffff984 */ /* 0x000fe20000000800 */
[----:B------:R-:W-:Y:S01]  /*4ee0*/  @!PT LDS RZ, [RZ] ;  /* 0x00000000fffff984 */ /* 0x000fe20000000800 */
[----:B------:R-:W-:Y:S01]  /*4ef0*/  @!PT LDS RZ, [RZ] ;  /* 0x00000000fffff984 */ /* 0x000fe20000000800 */
[----:B------:R-:W-:Y:S01]  /*4f00*/  @!PT LDS RZ, [RZ] ;  /* 0x00000000fffff984 */ /* 0x000fe20000000800 */
[----:B------:R2:W-:Y:S06]  /*4f10*/  MEMBAR.ALL.CTA ;  /* 0x0000000000007992 */ /* 0x0005ec0000008000 */
[----:B--2---:R-:W2:Y:S01]  /*4f20*/  FENCE.VIEW.ASYNC.S ;  /* 0x00000000000073c6 */ /* 0x004ea20000000000 */
[----:B------:R-:W1:Y:S08]  /*4f30*/  @!P1 LDC R14, c[0x0][0xb20] ;  /* 0x0002c800ff0e9b82 */ /* 0x000e700000000800 */
[----:B------:R-:W1:Y:S01]  /*4f40*/  @!P1 LDC R9, c[0x0][0xb0c] ;  /* 0x0002c300ff099b82 */ /* 0x000e620000000800 */
[----:B--2---:R2:W-:Y:S01]  /*4f50*/  SYNCS.ARRIVE.TRANS64.RED.A1T0 RZ, [R0+URZ], RZ ;  /* 0x000000ff00ff79a7 */ /* 0x0045e200081004ff */
[----:B---3--:R-:W-:Y:S04]  /*4f60*/  LOP3.LUT P4, RZ, R18, 0x1, RZ, 0xc0, !PT ;  /* 0x0000000112ff7812 */ /* 0x008fe8000788c0ff */
[----:B------:R-:W-:Y:S09]  /*4f70*/  P2R R112, PR, RZ, 0x10 ;  /* 0x00000010ff707803 */ /* 0x000ff20000000000 */
[----:B------:R-:W-:Y:S02]  /*4f80*/  @P4 MOV R45, R16 ;  /* 0x00000010002d4202 */ /* 0x000fe40000000f00 */
[----:B------:R-:W-:Y:S01]  /*4f90*/  @P4 LOP3.LUT R43, R17, 0xffff, RZ, 0xc0, !PT ;  /* 0x0000ffff112b4812 */ /* 0x000fe200078ec0ff */
[----:B--2-4-:R-:W-:Y:S06]  /*4fa0*/  @!P0 BRA `(.L_x_96) ;  /* 0x0000000000a48947 */ /* 0x014fec0003800000 */
[----:B------:R-:W-:Y:S01]  /*4fb0*/  IMAD.HI.U32 R21, R102, R39, RZ ;  /* 0x0000002766157227 */ /* 0x000fe200078e00ff */
[----:B------:R-:W-:Y:S02]  /*4fc0*/  ISETP.NE.AND P0, PT, R38, 0x1, PT ;  /* 0x000000012600780c */ /* 0x000fe40003f05270 */
[----:B------:R-:W-:Y:S01]  /*4fd0*/  ISETP.NE.AND P2, PT, R40, 0x1, PT ;  /* 0x000000012800780c */ /* 0x000fe20003f45270 */
[----:B------:R-:W-:Y:S01]  /*4fe0*/  IMAD.HI.U32 R20, R101, R90, RZ ;  /* 0x0000005a65147227 */ /* 0x000fe200078e00ff */
[----:B------:R-:W-:Y:S02]  /*4ff0*/  SHF.R.U32.HI R21, RZ, R100, R21 ;  /* 0x00000064ff157219 */ /* 0x000fe40000011615 */
[----:B------:R-:W-:Y:S01]  /*5000*/  ISETP.NE.AND P3, PT, R42, 0x1, PT ;  /* 0x000000012a00780c */ /* 0x000fe20003f65270 */
[----:B------:R-:W-:Y:S01]  /*5010*/  IMAD.HI.U32 R24, R45, R90, RZ ;  /* 0x0000005a2d187227 */ /* 0x000fe200078e00ff */
[----:B------:R-:W-:Y:S02]  /*5020*/  SHF.R.U32.HI R20, RZ, R91, R20 ;  /* 0x0000005bff147219 */ /* 0x000fe40000011614 */
[----:B------:R-:W-:Y:S01]  /*5030*/  SEL R3, R102, R21, !P0 ;  /* 0x0000001566037207 */ /* 0x000fe20004000000 */
[----:B------:R-:W-:Y:S01]  /*5040*/  IMAD.HI.U32 R21, R43, R39, RZ ;  /* 0x000000272b157227 */ /* 0x000fe200078e00ff */
[----:B------:R-:W-:Y:S02]  /*5050*/  SEL R7, R101, R20, !P3 ;  /* 0x0000001465077207 */ /* 0x000fe40005800000 */
[----:B------:R-:W-:Y:S01]  /*5060*/  SHF.R.U32.HI R24, RZ, R91, R24 ;  /* 0x0000005bff187219 */ /* 0x000fe20000011618 */
[-C--:B------:R-:W-:Y:S04]  /*5070*/  IMAD.HI.U32 R20, R3, R36.reuse, RZ ;  /* 0x0000002403147227 */ /* 0x080fe800078e00ff */
[----:B------:R-:W-:Y:S01]  /*5080*/  IMAD.HI.U32 R22, R7, R36, RZ ;  /* 0x0000002407167227 */ /* 0x000fe200078e00ff */
[-C--:B------:R-:W-:Y:S02]  /*5090*/  @P2 SHF.R.U32.HI R3, RZ, R37.reuse, R20 ;  /* 0x00000025ff032219 */ /* 0x080fe40000011614 */
[----:B------:R-:W-:Y:S02]  /*50a0*/  SHF.R.U32.HI R20, RZ, R100, R21 ;  /* 0x00000064ff147219 */ /* 0x000fe40000011615 */
[----:B------:R-:W-:Y:S01]  /*50b0*/  @P2 SHF.R.U32.HI R7, RZ, R37, R22 ;  /* 0x00000025ff072219 */ /* 0x000fe20000011616 */
[C---:B------:R-:W-:Y:S01]  /*50c0*/  IMAD R2, R40.reuse, R3, RZ ;  /* 0x0000000328027224 */ /* 0x040fe200078e02ff */
[----:B------:R-:W-:Y:S02]  /*50d0*/  SEL R5, R43, R20, !P0 ;  /* 0x000000142b057207 */ /* 0x000fe40004000000 */
[----:B------:R-:W-:Y:S01]  /*50e0*/  SEL R3, R45, R24, !P3 ;  /* 0x000000182d037207 */ /* 0x000fe20005800000 */
[----:B------:R-:W-:Y:S01]  /*50f0*/  IMAD R4, R40, R7, RZ ;  /* 0x0000000728047224 */ /* 0x000fe200078e02ff */
[C---:B------:R-:W-:Y:S01]  /*5100*/  ISETP.GE.AND P0, PT, R5.reuse, R2, PT ;  /* 0x000000020500720c */ /* 0x040fe20003f06270 */
[----:B------:R-:W-:Y:S03]  /*5110*/  IMAD.HI.U32 R6, R5, R36, RZ ;  /* 0x0000002405067227 */ /* 0x000fe600078e00ff */
[----:B------:R-:W-:Y:S01]  /*5120*/  ISETP.GE.OR P0, PT, R3, R4, P0 ;  /* 0x000000040300720c */ /* 0x000fe20000706670 */
[----:B------:R-:W-:Y:S01]  /*5130*/  IMAD.MOV R4, RZ, RZ, -R3 ;  /* 0x000000ffff047224 */ /* 0x000fe200078e0a03 */
[-C--:B------:R-:W-:Y:S03]  /*5140*/  SHF.R.U32.HI R6, RZ, R37.reuse, R6 ;  /* 0x00000025ff067219 */ /* 0x080fe60000011606 */
[----:B------:R-:W-:Y:S01]  /*5150*/  IMAD R45, R42, R4, R45 ;  /* 0x000000042a2d7224 */ /* 0x000fe200078e022d */
[----:B------:R-:W-:Y:S05]  /*5160*/  SEL R15, R5, R6, !P2 ;  /* 0x00000006050f7207 */ /* 0x000fea0005000000 */
[----:B------:R-:W-:Y:S02]  /*5170*/  IMAD.MOV R6, RZ, RZ, -R15 ;  /* 0x000000ffff067224 */ /* 0x000fe400078e0a0f */
[C---:B------:R-:W-:Y:S04]  /*5180*/  @!P0 IMAD.HI.U32 R2, R3.reuse, R36, RZ ;  /* 0x0000002403028227 */ /* 0x040fe800078e00ff */
[----:B------:R-:W-:Y:S01]  /*5190*/  IMAD R6, R40, R6, R5 ;  /* 0x0000000628067224 */ /* 0x000fe200078e0205 */
[----:B------:R-:W-:Y:S04]  /*51a0*/  @!P0 SHF.R.U32.HI R2, RZ, R37, R2 ;  /* 0x00000025ff028219 */ /* 0x000fe80000011602 */
[----:B------:R-:W-:Y:S02]  /*51b0*/  @!P0 SEL R0, R3, R2, !P2 ;  /* 0x0000000203008207 */ /* 0x000fe40005000000 */
[----:B------:R-:W-:Y:S02]  /*51c0*/  IADD3 R2, PT, PT, -R5, RZ, RZ ;  /* 0x000000ff05027210 */ /* 0x000fe40007ffe1ff */
[----:B------:R-:W-:Y:S01]  /*51d0*/  @!P0 IADD3 R8, PT, PT, R15, -R0, RZ ;  /* 0x800000000f088210 */ /* 0x000fe20007ffe0ff */
[----:B------:R-:W-:Y:S02]  /*51e0*/  @!P0 IMAD R0, R7, R6, R0 ;  /* 0x0000000607008224 */ /* 0x000fe400078e0200 */
[----:B------:R-:W-:Y:S02]  /*51f0*/  IMAD R43, R38, R2, R43 ;  /* 0x00000002262b7224 */ /* 0x000fe400078e022b */
[----:B------:R-:W-:Y:S02]  /*5200*/  @!P0 IMAD R5, R8, R40, R3 ;  /* 0x0000002808058224 */ /* 0x000fe400078e0203 */
[----:B------:R-:W-:Y:S04]  /*5210*/  @!P0 IMAD.MOV.U32 R3, RZ, RZ, R0 ;  /* 0x000000ffff038224 */ /* 0x000fe800078e0000 */
[----:B------:R-:W-:Y:S02]  /*5220*/  IMAD R45, R3, R42, R45 ;  /* 0x0000002a032d7224 */ /* 0x000fe400078e022d */
[----:B------:R-:W-:Y:S07]  /*5230*/  IMAD R43, R5, R38, R43 ;  /* 0x00000026052b7224 */ /* 0x000fee00078e022b */
.L_x_96:
[----:B------:R-:W-:Y:S01]  /*5240*/  @!P1 IMAD.HI.U32 R0, R45, R12, RZ ;  /* 0x0000000c2d009227 */ /* 0x000fe200078e00ff */
[----:B-1----:R-:W-:Y:S01]  /*5250*/  @!P1 ISETP.NE.AND P0, PT, R10, 0x1, PT ;  /* 0x000000010a00980c */ /* 0x002fe20003f05270 */
[----:B------:R-:W-:Y:S01]  /*5260*/  ULOP3.LUT UP0, URZ, UR42, 0x1b0, URZ, 0xc0, !UPT ;  /* 0x000001b02aff7892 */ /* 0x000fe2000f80c0ff */
[----:B------:R-:W-:Y:S01]  /*5270*/  @!P1 ISETP.NE.AND P2, PT, R9, 0x1, PT ;  /* 0x000000010900980c */ /* 0x000fe20003f45270 */
[----:B------:R-:W-:Y:S01]  /*5280*/  @!P1 IMAD.HI.U32 R3, R43, R11, RZ ;  /* 0x0000000b2b039227 */ /* 0x000fe200078e00ff */
[----:B------:R-:W-:Y:S02]  /*5290*/  @!P1 SHF.R.U32.HI R0, RZ, R13, R0 ;  /* 0x0000000dff009219 */ /* 0x000fe40000011600 */
[----:B------:R-:W-:Y:S01]  /*52a0*/  @P4 SHF.R.U32.HI R107, RZ, 0x10, R17 ;  /* 0x00000010ff6b4819 */ /* 0x000fe20000011611 */
[----:B------:R-:W-:Y:S01]  /*52b0*/  VIADD R114, R114, 0x1 ;  /* 0x0000000172727836 */ /* 0x000fe20000000000 */
[----:B------:R-:W-:Y:S02]  /*52c0*/  @!P1 SHF.R.U32.HI R2, RZ, R14, R3 ;  /* 0x0000000eff029219 */ /* 0x000fe40000011603 */
[----:B------:R-:W-:Y:S02]  /*52d0*/  @!P1 SEL R3, R45, R0, !P2 ;  /* 0x000000002d039207 */ /* 0x000fe40005000000 */
[----:B------:R-:W-:Y:S05]  /*52e0*/  @!P1 SEL R2, R43, R2, !P0 ;  /* 0x000000022b029207 */ /* 0x000fea0004000000 */
[----:B------:R-:W-:Y:S02]  /*52f0*/  @!P1 IMAD.IADD R0, R2, 0x1, -R3 ;  /* 0x0000000102009824 */ /* 0x000fe400078e0a03 */
[----:B------:R-:W-:Y:S02]  /*5300*/  @!P1 IMAD.IADD R2, R3, 0x1, -R2 ;  /* 0x0000000103029824 */ /* 0x000fe400078e0a02 */
[----:B------:R-:W-:Y:S02]  /*5310*/  @!P1 IMAD R45, R0, R9, R45 ;  /* 0x00000009002d9224 */ /* 0x000fe400078e022d */
[----:B------:R-:W-:Y:S01]  /*5320*/  @!P1 IMAD R43, R2, R10, R43 ;  /* 0x0000000a022b9224 */ /* 0x000fe200078e022b */
[----:B------:R-:W-:Y:S06]  /*5330*/  BRA.U !UP0, `(.L_x_97) ;  /* 0x0000000108407547 */ /* 0x000fec000b800000 */
[----:B------:R-:W1:Y:S01]  /*5340*/  LDCU.64 UR8, c[0x4][0x80] ;  /* 0x01001000ff0877ac */ /* 0x000e620008000a00 */
[----:B------:R-:W-:Y:S01]  /*5350*/  MOV R3, 0x0 ;  /* 0x0000000000037802 */ /* 0x000fe20000000f00 */
[----:B------:R-:W-:Y:S02]  /*5360*/  HFMA2 R12, -RZ, RZ, 0, 5.9604644775390625e-08 ;  /* 0x00000001ff0c7431 */ /* 0x000fe400000001ff */
[----:B------:R-:W-:Y:S02]  /*5370*/  IMAD.MOV.U32 R8, RZ, RZ, 0x70 ;  /* 0x00000070ff087424 */ /* 0x000fe400078e00ff */
[----:B------:R-:W-:Y:S01]  /*5380*/  IMAD.MOV.U32 R13, RZ, RZ, RZ ;  /* 0x000000ffff0d7224 */ /* 0x000fe200078e00ff */
[----:B------:R-:W2:Y:S01]  /*5390*/  LDCU.64 UR6, c[0x4][0x88] ;  /* 0x01001100ff0677ac */ /* 0x000ea20008000a00 */
[----:B------:R-:W3:Y:S01]  /*53a0*/  LDC.64 R2, c[0x4][R3] ;  /* 0x0100000003027b82 */ /* 0x000ee20000000a00 */
[----:B------:R-:W4:Y:S01]  /*53b0*/  LDCU.64 UR4, c[0x4][0x8] ;  /* 0x01000100ff0477ac */ /* 0x000f220008000a00 */
[----:B-1----:R-:W-:Y:S01]  /*53c0*/  MOV R5, UR9 ;  /* 0x0000000900057c02 */ /* 0x002fe20008000f00 */
[----:B------:R-:W-:Y:S01]  /*53d0*/  IMAD.U32 R4, RZ, RZ, UR8 ;  /* 0x00000008ff047e24 */ /* 0x000fe2000f8e00ff */
[----:B--2---:R-:W-:Y:S01]  /*53e0*/  MOV R7, UR7 ;  /* 0x0000000700077c02 */ /* 0x004fe20008000f00 */
[----:B------:R-:W-:Y:S01]  /*53f0*/  IMAD.U32 R6, RZ, RZ, UR6 ;  /* 0x00000006ff067e24 */ /* 0x000fe2000f8e00ff */
[----:B----4-:R-:W-:Y:S01]  /*5400*/  MOV R11, UR5 ;  /* 0x00000005000b7c02 */ /* 0x010fe20008000f00 */
[----:B------:R-:W-:Y:S02]  /*5410*/  IMAD.U32 R10, RZ, RZ, UR4 ;  /* 0x00000004ff0a7e24 */ /* 0x000fe4000f8e00ff */
[----:B------:R-:W-:Y:S07]  /*5420*/  LEPC R20, `(.L_x_97) ;  /* 0x000000001014794e */ /* 0x000fee0000000000 */
[----:B---3-5:R-:W-:Y:S05]  /*5430*/  CALL.ABS.NOINC R2 ;  /* 0x0000000002007343 */ /* 0x028fea0003c00000 */
.L_x_97:
[----:B------:R-:W-:Y:S01]  /*5440*/  LOP3.LUT P0, RZ, R111, 0x1b0, RZ, 0xc0, !PT ;  /* 0x000001b06fff7812 */ /* 0x000fe2000780c0ff */
[----:B------:R-:W-:Y:S11]  /*5450*/  BSSY.RECONVERGENT B6, `(.L_x_98) ;  /* 0x0000013000067945 */ /* 0x000ff60003800200 */
[----:B------:R-:W-:Y:S01]  /*5460*/  @!UPT UIADD3 URZ, UPT, UPT, URZ, URZ, URZ ;  /* 0x000000fffffff290 */ /* 0x000fe2000fffe0ff */
[----:B------:R-:W-:Y:S05]  /*5470*/  @!P0 BRA `(.L_x_99) ;  /* 0x0000000000408947 */ /* 0x000fea0003800000 */
        /* <DEDUP_REMOVED lines=16> */
.L_x_99:
[----:B------:R-:W-:Y:S05]  /*5580*/  BSYNC.RECONVERGENT B6 ;  /* 0x0000000000067941 */ /* 0x000fea0003800200 */
.L_x_98:
[----:B------:R-:W-:Y:S01]  /*5590*/  ISETP.NE.U32.AND P3, PT, R88, RZ, PT ;  /* 0x000000ff5800720c */ /* 0x000fe20003f65070 */
[----:B------:R-:W-:Y:S01]  /*55a0*/  UISETP.NE.AND UP1, UPT, UR44, URZ, UPT ;  /* 0x000000ff2c00728c */ /* 0x000fe2000bf25270 */
[----:B------:R-:W-:Y:S02]  /*55b0*/  ISETP.NE.U32.AND P4, PT, R84, RZ, PT ;  /* 0x000000ff5400720c */ /* 0x000fe40003f85070 */
[----:B------:R-:W-:Y:S02]  /*55c0*/  ISETP.NE.AND.EX P3, PT, R89, RZ, PT, P3 ;  /* 0x000000ff5900720c */ /* 0x000fe40003f65330 */
[----:B------:R-:W-:Y:S02]  /*55d0*/  PLOP3.LUT P1, PT, PT, PT, PT, 0x8, 0x80 ;  /* 0x000000000080781c */ /* 0x000fe40003f2e170 */
[----:B------:R-:W-:Y:S02]  /*55e0*/  PLOP3.LUT P0, PT, PT, PT, UP1, 0x80, 0x8 ;  /* 0x000000000008781c */ /* 0x000fe40003f0f018 */
[----:B------:R-:W-:Y:S02]  /*55f0*/  ISETP.NE.AND.EX P4, PT, R85, RZ, PT, P4 ;  /* 0x000000ff5500720c */ /* 0x000fe40003f85340 */
[----:B------:R-:W1:Y:S09]  /*5600*/  @UP1 LDCU.64 UR4, c[0x0][0x888] ;  /* 0x00011100ff0417ac */ /* 0x000e720008000a00 */
[----:B------:R-:W-:Y:S01]  /*5610*/  @P0 PLOP3.LUT P1, PT, P3, PT, PT, 0x80, 0x8 ;  /* 0x000000000008081c */ /* 0x000fe20001f2f070 */
[----:B-1----:R-:W-:Y:S04]  /*5620*/  @UP1 UISETP.NE.U32.AND UP0, UPT, UR4, URZ, UPT ;  /* 0x000000ff0400128c */ /* 0x002fe8000bf05070 */
[----:B------:R-:W-:Y:S04]  /*5630*/  @UP1 UISETP.NE.AND.EX UP0, UPT, UR5, URZ, UPT, UP0 ;  /* 0x000000ff0500128c */ /* 0x000fe8000bf05300 */
[----:B------:R-:W-:Y:S01]  /*5640*/  @UP1 USEL UR4, URZ, 0xffffffff, UP0 ;  /* 0xffffffffff041887 */ /* 0x000fe20008000000 */
[----:B------:R-:W-:Y:S11]  /*5650*/  @!P3 BRA `(.L_x_100) ;  /* 0x00000000002cb947 */ /* 0x000ff60003800000 */
[----:B------:R-:W-:Y:S01]  /*5660*/  ISETP.NE.U32.AND P2, PT, R86, RZ, PT ;  /* 0x000000ff5600720c */ /* 0x000fe20003f45070 */
[----:B------:R-:W-:Y:S03]  /*5670*/  IMAD.MOV.U32 R99, RZ, RZ, 0x1 ;  /* 0x00000001ff637424 */ /* 0x000fe600078e00ff */
[----:B------:R-:W-:Y:S11]  /*5680*/  ISETP.NE.AND.EX P2, PT, R87, RZ, PT, P2 ;  /* 0x000000ff5700720c */ /* 0x000ff60003f45320 */
[----:B------:R-:W-:Y:S02]  /*5690*/  @!UPT UIADD3 URZ, UPT, UPT, URZ, URZ, URZ ;  /* 0x000000fffffff290 */ /* 0x000fe4000fffe0ff */
[----:B------:R-:W1:Y:S01]  /*56a0*/  @P2 LDC.64 R2, c[0x0][0x888] ;  /* 0x00022200ff022b82 */ /* 0x000e620000000a00 */
[----:B------:R-:W-:Y:S04]  /*56b0*/  @P2 IMAD R0, R88, UR36, RZ ;  /* 0x0000002458002c24 */ /* 0x000fe8000f8e02ff */
[----:B-1----:R-:W-:Y:S04]  /*56c0*/  @P2 IMAD.WIDE R2, R0, 0x4, R2 ;  /* 0x0000000400022825 */ /* 0x002fe800078e0202 */
[----:B------:R-:W-:Y:S01]  /*56d0*/  HFMA2 R0, -RZ, RZ, 0, 5.9604644775390625e-08 ;  /* 0x00000001ff007431 */ /* 0x000fe200000001ff */
[----:B-----5:R1:W5:Y:S04]  /*56e0*/  @P2 LDG.E R48, desc[UR40][R2.64] ;  /* 0x0000002802302981 */ /* 0x020368000c1e1900 */
[----:B------:R-:W-:Y:S01]  /*56f0*/  @!P2 PRMT R99, R0, 0x7610, R99 ;  /* 0x000076100063a816 */ /* 0x000fe20000000063 */
[----:B-1----:R-:W2:Y:S06]  /*5700*/  @!P2 LDC R48, c[0x0][0x880] ;  /* 0x00022000ff30ab82 */ /* 0x002eac0000000800 */
.L_x_100:
[----:B------:R-:W-:Y:S05]  /*5710*/  @!P4 BRA `(.L_x_101) ;  /* 0x000000000020c947 */ /* 0x000fea0003800000 */
[----:B------:R-:W-:Y:S04]  /*5720*/  ISETP.NE.U32.AND P2, PT, R82, RZ, PT ;  /* 0x000000ff5200720c */ /* 0x000fe80003f45070 */
[----:B------:R-:W-:Y:S11]  /*5730*/  ISETP.NE.AND.EX P2, PT, R83, RZ, PT, P2 ;  /* 0x000000ff5300720c */ /* 0x000ff60003f45320 */
[----:B------:R-:W-:Y:S02]  /*5740*/  @!UPT UIADD3 URZ, UPT, UPT, URZ, URZ, URZ ;  /* 0x000000fffffff290 */ /* 0x000fe4000fffe0ff */
[----:B------:R-:W1:Y:S01]  /*5750*/  @P2 LDC.64 R2, c[0x0][0x8a8] ;  /* 0x00022a00ff022b82 */ /* 0x000e620000000a00 */
[----:B------:R-:W-:Y:S04]  /*5760*/  @P2 IMAD R0, R84, UR36, RZ ;  /* 0x0000002454002c24 */ /* 0x000fe8000f8e02ff */
[----:B-1----:R-:W-:Y:S05]  /*5770*/  @P2 IMAD.WIDE R2, R0, 0x4, R2 ;  /* 0x0000000400022825 */ /* 0x002fea00078e0202 */
[----:B-----5:R1:W5:Y:S02]  /*5780*/  @P2 LDG.E R46, desc[UR40][R2.64] ;  /* 0x00000028022e2981 */ /* 0x020364000c1e1900 */
[----:B-1----:R-:W3:Y:S02]  /*5790*/  @!P2 LDC R46, c[0x0][0x8a0] ;  /* 0x00022800ff2eab82 */ /* 0x002ee40000000800 */
.L_x_101:
[----:B--2--5:R-:W-:Y:S01]  /*57a0*/  @P0 ISETP.NE.AND P4, PT, R48, RZ, PT ;  /* 0x000000ff3000020c */ /* 0x024fe20003f85270 */
[----:B------:R-:W-:Y:S01]  /*57b0*/  IMAD.U32 R0, RZ, RZ, UR4 ;  /* 0x00000004ff007e24 */ /* 0x000fe2000f8e00ff */
[----:B------:R-:W-:Y:S01]  /*57c0*/  @P0 LOP3.LUT P2, RZ, R99, 0xff, RZ, 0xc0, !PT ;  /* 0x000000ff63ff0812 */ /* 0x000fe2000784c0ff */
[----:B------:R-:W-:Y:S01]  /*57d0*/  BSSY B1, `(.L_x_102) ;  /* 0x0000034000017945 */ /* 0x000fe20003800000 */
[----:B------:R-:W-:Y:S01]  /*57e0*/  @P0 SEL R3, RZ, 0xffffffff, P4 ;  /* 0xffffffffff030807 */ /* 0x000fe20002000000 */
[C---:B------:R-:W-:Y:S01]  /*57f0*/  IMAD R32, R44.reuse, 0x20, R47 ;  /* 0x000000202c207824 */ /* 0x040fe200078e022f */
[----:B------:R-:W-:Y:S02]  /*5800*/  LEA R113, R44, UR43, 0x3 ;  /* 0x0000002b2c717c11 */ /* 0x000fe4000f8e18ff */
[----:B------:R-:W-:Y:S02]  /*5810*/  CS2R R58, SRZ ;  /* 0x00000000003a7805 */ /* 0x000fe4000001ff00 */
[----:B------:R-:W-:Y:S02]  /*5820*/  @P1 SEL R3, R0, R3, !P2 ;  /* 0x0000000300031207 */ /* 0x000fe40005000000 */
[----:B------:R-:W-:Y:S02]  /*5830*/  CS2R R56, SRZ ;  /* 0x0000000000387805 */ /* 0x000fe4000001ff00 */
[----:B------:R-:W-:Y:S02]  /*5840*/  SHF.L.U32 R2, R110, 0x1f, RZ ;  /* 0x0000001f6e027819 */ /* 0x000fe400000006ff */
[----:B------:R-:W-:Y:S02]  /*5850*/  CS2R R54, SRZ ;  /* 0x0000000000367805 */ /* 0x000fe4000001ff00 */
[----:B------:R-:W-:Y:S02]  /*5860*/  @P0 LOP3.LUT R3, R3, 0x1, RZ, 0xc0, !PT ;  /* 0x0000000103030812 */ /* 0x000fe400078ec0ff */
[----:B------:R-:W-:Y:S02]  /*5870*/  CS2R R52, SRZ ;  /* 0x0000000000347805 */ /* 0x000fe4000001ff00 */
[----:B------:R-:W-:Y:S02]  /*5880*/  PLOP3.LUT P5, PT, PT, PT, PT, 0x8, 0x80 ;  /* 0x000000000080781c */ /* 0x000fe40003fae170 */
[----:B------:R-:W-:Y:S11]  /*5890*/  ISETP.NE.U32.OR P1, PT, R3, 0x1, !P0 ;  /* 0x000000010300780c */ /* 0x000ff60004725470 */
[----:B------:R-:W-:Y:S02]  /*58a0*/  @!UPT UIADD3 URZ, UPT, UPT, URZ, URZ, URZ ;  /* 0x000000fffffff290 */ /* 0x000fe4000fffe0ff */
[----:B------:R-:W-:Y:S04]  /*58b0*/  @P1 SHF.L.U32 R4, R108, 0x1f, RZ ;  /* 0x0000001f6c041819 */ /* 0x000fe800000006ff */
[----:B------:R-:W1:Y:S01]  /*58c0*/  @P1 SYNCS.PHASECHK.TRANS64.TRYWAIT P0, [UR43+0x40], R4 ;  /* 0x00004004ff0015a7 */ /* 0x000e62000800112b */
[----:B------:R2:W4:Y:S01]  /*58d0*/  SYNCS.PHASECHK.TRANS64.TRYWAIT P4, [R113+URZ+0x80], R2 ;  /* 0x00008002710075a7 */ /* 0x00052200080811ff */
[----:B-1----:R-:W-:Y:S01]  /*58e0*/  @P1 PLOP3.LUT P5, PT, P0, PT, PT, 0x8, 0x80 ;  /* 0x000000000080181c */ /* 0x002fe200007ae170 */
[----:B------:R-:W-:Y:S01]  /*58f0*/  @!UPT UIADD3 URZ, UPT, UPT, URZ, URZ, URZ ;  /* 0x000000fffffff290 */ /* 0x000fe2000fffe0ff */
[----:B--2-4-:R-:W-:Y:S11]  /*5900*/  @!P1 BRA `(.L_x_103) ;  /* 0x0000000000809947 */ /* 0x014ff60003800000 */
[----:B------:R-:W-:Y:S01]  /*5910*/  ISETP.NE.U32.AND P0, PT, RZ, UR38, PT ;  /* 0x00000026ff007c0c */ /* 0x000fe2000bf05070 */
[----:B------:R-:W-:Y:S01]  /*5920*/  BSSY B0, `(.L_x_104) ;  /* 0x0000012000007945 */ /* 0x000fe20003800000 */
[----:B------:R-:W-:Y:S02]  /*5930*/  ISETP.NE.AND P2, PT, R48, RZ, PT ;  /* 0x000000ff3000720c */ /* 0x000fe40003f45270 */
[----:B------:R-:W-:Y:S02]  /*5940*/  CS2R R54, SRZ ;  /* 0x0000000000367805 */ /* 0x000fe4000001ff00 */
[----:B------:R-:W-:Y:S02]  /*5950*/  ISETP.NE.AND.EX P0, PT, RZ, UR39, PT, P0 ;  /* 0x00000027ff007c0c */ /* 0x000fe4000bf05300 */
[----:B------:R-:W-:Y:S02]  /*5960*/  CS2R R52, SRZ ;  /* 0x0000000000347805 */ /* 0x000fe4000001ff00 */
[----:B------:R-:W-:Y:S02]  /*5970*/  LOP3.LUT P1, RZ, R99, 0xff, RZ, 0xc0, !PT ;  /* 0x000000ff63ff7812 */ /* 0x000fe4000782c0ff */
[----:B------:R-:W-:Y:S02]  /*5980*/  CS2R R58, SRZ ;  /* 0x00000000003a7805 */ /* 0x000fe4000001ff00 */
[----:B------:R-:W-:Y:S02]  /*5990*/  SEL R0, RZ, 0xffffffff, P2 ;  /* 0xffffffffff007807 */ /* 0x000fe40001000000 */
[----:B------:R-:W-:Y:S02]  /*59a0*/  CS2R R56, SRZ ;  /* 0x0000000000387805 */ /* 0x000fe4000001ff00 */
[----:B------:R-:W-:Y:S04]  /*59b0*/  SEL R3, RZ, 0xffffffff, P0 ;  /* 0xffffffffff037807 */ /* 0x000fe80000000000 */
[----:B------:R-:W-:Y:S04]  /*59c0*/  @P3 SEL R0, R3, R0, !P1 ;  /* 0x0000000003003207 */ /* 0x000fe80004800000 */
[----:B------:R-:W-:Y:S04]  /*59d0*/  LOP3.LUT R0, R0, 0x1, RZ, 0xc0, !PT ;  /* 0x0000000100007812 */ /* 0x000fe800078ec0ff */
[----:B------:R-:W-:Y:S01]  /*59e0*/  ISETP.NE.U32.AND P0, PT, R0, 0x1, PT ;  /* 0x000000010000780c */ /* 0x000fe20003f05070 */
[----:B------:R-:W-:Y:S01]  /*59f0*/  @!UPT UIADD3 URZ, UPT, UPT, URZ, URZ, URZ ;  /* 0x000000fffffff290 */ /* 0x000fe2000fffe0ff */
[----:B------:R-:W-:Y:S11]  /*5a00*/  @!P5 BRA `(.L_x_105) ;  /* 0x00000000000cd947 */ /* 0x000ff60003800000 */
[----:B------:R-:W-:Y:S04]  /*5a10*/  SHF.L.U32 R3, R108, 0x1f, RZ ;  /* 0x0000001f6c037819 */ /* 0x000fe800000006ff */
[----:B------:R-:W1:Y:S02]  /*5a20*/  SYNCS.PHASECHK.TRANS64.TRYWAIT P1, [UR43+0x40], R3 ;  /* 0x00004003ff0075a7 */ /* 0x000e64000802112b */
[----:B-1----:R-:W-:Y:S05]  /*5a30*/  @!P1 BRA `(.L_x_106) ;  /* 0x0000001400b89947 */ /* 0x002fea0003800000 */
.L_x_105:
[----:B------:R-:W-:Y:S05]  /*5a40*/  BSYNC B0 ;  /* 0x0000000000007941 */ /* 0x000fea0003800000 */
.L_x_104:
[----:B------:R2:W4:Y:S01]  /*5a50*/  @P0 LDS.128 R52, [R105+UR43+0x200] ;  /* 0x0002002b69340984 */ /* 0x0005220008000c00 */
[----:B------:R-:W-:Y:S01]  /*5a60*/  UIADD3 UR4, UPT, UPT, UR43, 0x48, URZ ;  /* 0x000000482b047890 */ /* 0x000fe2000fffe0ff */
[----:B------:R-:W-:Y:S02]  /*5a70*/  LOP3.LUT R108, R108, 0x1, RZ, 0x3c, !PT ;  /* 0x000000016c6c7812 */ /* 0x000fe400078e3cff */
[----:B------:R2:W1:Y:S01]  /*5a80*/  @P0 LDS.128 R56, [R104+0x10] ;  /* 0x0000100068380984 */ /* 0x0004620000000c00 */
[----:B------:R-:W-:Y:S01]  /*5a90*/  UPRMT UR4, UR37, 0x654, UR4 ;  /* 0x0000065425047896 */ /* 0x000fe20008000004 */
[----:B------:R-:W-:Y:S01]  /*5aa0*/  @!PT LDS RZ, [RZ] ;  /* 0x00000000fffff984 */ /* 0x000fe20000000800 */
[----:B------:R-:W-:Y:S01]  /*5ab0*/  @!PT LDS RZ, [RZ] ;  /* 0x00000000fffff984 */ /* 0x000fe20000000800 */
[----:B------:R-:W-:Y:S01]  /*5ac0*/  @!PT LDS RZ, [RZ] ;  /* 0x00000000fffff984 */ /* 0x000fe20000000800 */
[----:B------:R-:W-:Y:S01]  /*5ad0*/  @!PT LDS RZ, [RZ] ;  /* 0x00000000fffff984 */ /* 0x000fe20000000800 */
[----:B------:R5:W-:Y:S06]  /*5ae0*/  MEMBAR.ALL.CTA ;  /* 0x0000000000007992 */ /* 0x000bec0000008000 */
[----:B-----5:R-:W5:Y:S02]  /*5af0*/  FENCE.VIEW.ASYNC.S ;  /* 0x00000000000073c6 */ /* 0x020f640000000000 */
[----:B-----5:R-:W-:Y:S03]  /*5b00*/  SYNCS.ARRIVE.TRANS64.RED.A1T0 RZ, [UR4], RZ ;  /* 0x000000ffffff79a7 */ /* 0x020fe60008100404 */
.L_x_103:
[----:B------:R-:W-:Y:S05]  /*5b10*/  BSYNC B1 ;  /* 0x0000000000017941 */ /* 0x000fea0003800000 */
.L_x_102:
[----:B-1----:R-:W-:Y:S04]  /*5b20*/  SHF.R.U32.HI R3, RZ, 0x15, R32 ;  /* 0x00000015ff037819 */ /* 0x002fe80000011620 */
[----:B------:R-:W-:Y:S01]  /*5b30*/  LOP3.LUT P0, RZ, R3, 0x3, R106, 0x48, !PT ;  /* 0x0000000303ff7812 */ /* 0x000fe2000780486a */
[----:B------:R-:W-:Y:S01]  /*5b40*/  @!UPT UIADD3 URZ, UPT, UPT, URZ, URZ, URZ ;  /* 0x000000fffffff290 */ /* 0x000fe2000fffe0ff */
[----:B------:R-:W-:Y:S11]  /*5b50*/  @P4 BRA `(.L_x_107) ;  /* 0x0000000000084947 */ /* 0x000ff60003800000 */
[----:B------:R-:W1:Y:S02]  /*5b60*/  SYNCS.PHASECHK.TRANS64.TRYWAIT P1, [R113+URZ+0x80], R2 ;  /* 0x00008002710075a7 */ /* 0x000e6400080211ff */
[----:B-1----:R-:W-:Y:S05]  /*5b70*/  @!P1 BRA `(.L_x_108) ;  /* 0x0000001400809947 */ /* 0x002fea0003800000 */
.L_x_107:
[----:B------:R-:W-:Y:S05]  /*5b80*/  @!P0 BRA `(.L_x_109) ;  /* 0x0000000000408947 */ /* 0x000fea0003800000 */
[----:B------:R-:W1:Y:S01]  /*5b90*/  LDCU.64 UR8, c[0x4][0x70] ;  /* 0x01000e00ff0877ac */ /* 0x000e620008000a00 */
[----:B------:R-:W-:Y:S01]  /*5ba0*/  MOV R3, 0x0 ;  /* 0x0000000000037802 */ /* 0x000fe20000000f00 */
[----:B------:R-:W-:Y:S02]  /*5bb0*/  HFMA2 R12, -RZ, RZ, 0, 5.9604644775390625e-08 ;  /* 0x00000001ff0c7431 */ /* 0x000fe400000001ff */
[----:B------:R-:W-:Y:S02]  /*5bc0*/  IMAD.MOV.U32 R8, RZ, RZ, 0x192 ;  /* 0x00000192ff087424 */ /* 0x000fe400078e00ff */
[----:B------:R-:W-:Y:S01]  /*5bd0*/  IMAD.MOV.U32 R13, RZ, RZ, RZ ;  /* 0x000000ffff0d7224 */ /* 0x000fe200078e00ff */
[----:B------:R-:W5:Y:S01]  /*5be0*/  LDCU.64 UR6, c[0x4][0x78] ;  /* 0x01000f00ff0677ac */ /* 0x000f620008000a00 */
[----:B------:R-:W2:Y:S01]  /*5bf0*/  LDC.64 R2, c[0x4][R3] ;  /* 0x0100000003027b82 */ /* 0x000ea20000000a00 */
[----:B------:R-:W3:Y:S01]  /*5c00*/  LDCU.64 UR4, c[0x4][0x10] ;  /* 0x01000200ff0477ac */ /* 0x000ee20008000a00 */
[----:B-1----:R-:W-:Y:S01]  /*5c10*/  MOV R5, UR9 ;  /* 0x0000000900057c02 */ /* 0x002fe20008000f00 */
[----:B------:R-:W-:Y:S01]  /*5c20*/  IMAD.U32 R4, RZ, RZ, UR8 ;  /* 0x00000008ff047e24 */ /* 0x000fe2000f8e00ff */
[----:B-----5:R-:W-:Y:S01]  /*5c30*/  MOV R7, UR7 ;  /* 0x0000000700077c02 */ /* 0x020fe20008000f00 */
[----:B------:R-:W-:Y:S01]  /*5c40*/  IMAD.U32 R6, RZ, RZ, UR6 ;  /* 0x00000006ff067e24 */ /* 0x000fe2000f8e00ff */
[----:B---3--:R-:W-:Y:S01]  /*5c50*/  MOV R11, UR5 ;  /* 0x00000005000b7c02 */ /* 0x008fe20008000f00 */
[----:B------:R-:W-:Y:S02]  /*5c60*/  IMAD.U32 R10, RZ, RZ, UR4 ;  /* 0x00000004ff0a7e24 */ /* 0x000fe4000f8e00ff */
[----:B------:R-:W-:Y:S07]  /*5c70*/  LEPC R20, `(.L_x_109) ;  /* 0x000000001014794e */ /* 0x000fee0000000000 */
[----:B--2-4-:R-:W-:Y:S05]  /*5c80*/  CALL.ABS.NOINC R2 ;  /* 0x0000000002007343 */ /* 0x014fea0003c00000 */
.L_x_109:
[----:B------:R-:W-:Y:S01]  /*5c90*/  LOP3.LUT P0, RZ, R103, 0x60, RZ, 0xc0, !PT ;  /* 0x0000006067ff7812 */ /* 0x000fe2000780c0ff */
[----:B------:R-:W-:Y:S05]  /*5ca0*/  WARPSYNC.ALL ;  /* 0x0000000000007948 */ /* 0x000fea0003800000 */
[----:B------:R-:W-:Y:S01]  /*5cb0*/  R2UR UR4, R32 ;  /* 0x00000000200472ca */ /* 0x000fe200000e0000 */
[----:B----4-:R-:W-:Y:S01]  /*5cc0*/  IMAD.U32 R75, R54, 0x10000, RZ ;  /* 0x00010000364b7824 */ /* 0x010fe200078e00ff */
[----:B------:R-:W-:Y:S01]  /*5cd0*/  SHF.L.U32 R51, R52, 0x10, RZ ;  /* 0x0000001034337819 */ /* 0x000fe200000006ff */
[----:B------:R-:W-:Y:S01]  /*5ce0*/  IMAD.U32 R74, R56, 0x10000, RZ ;  /* 0x00010000384a7824 */ /* 0x000fe200078e00ff */
[----:B------:R-:W-:Y:S01]  /*5cf0*/  PRMT R49, R52, 0x8880, RZ ;  /* 0x0000888034317816 */ /* 0x000fe200000000ff */
[----:B------:R-:W-:Y:S01]  /*5d00*/  IMAD.U32 R64, R58, 0x10000, RZ ;  /* 0x000100003a407824 */ /* 0x000fe200078e00ff */
[----:B------:R-:W-:Y:S01]  /*5d10*/  SHF.L.U32 R50, R52, 0x8, RZ ;  /* 0x0000000834327819 */ /* 0x000fe200000006ff */
[----:B------:R-:W-:Y:S01]  /*5d20*/  BSSY.RECONVERGENT B0, `(.L_x_110) ;  /* 0x000009f000007945 */ /* 0x000fe20003800200 */
[----:B------:R-:W-:Y:S02]  /*5d30*/  SHF.R.S32.HI R51, RZ, 0x18, R51 ;  /* 0x00000018ff337819 */ /* 0x000fe40000011433 */
[----:B------:R-:W-:Y:S02]  /*5d40*/  PRMT R80, R53, 0x8880, RZ ;  /* 0x0000888035507816 */ /* 0x000fe400000000ff */
[----:B------:R-:W-:Y:S01]  /*5d50*/  SHF.R.S32.HI R50, RZ, 0x18, R50 ;  /* 0x00000018ff327819 */ /* 0x000fe20000011432 */
[----:B------:R-:W1:Y:S01]  /*5d60*/  LDTM.x32 R4, tmem[UR4] ;  /* 0x00000004000479ee */ /* 0x000e6200082c0000 */
[----:B------:R-:W-:Y:S01]  /*5d70*/  NOP ;  /* 0x0000000000007918 */ /* 0x000fe20000000000 */
[----:B------:R-:W-:Y:S02]  /*5d80*/  IADD3 R113, PT, PT, R113, 0xa0, RZ ;  /* 0x000000a071717810 */ /* 0x000fe40007ffe0ff */
[----:B------:R-:W-:Y:S02]  /*5d90*/  SHF.R.S32.HI R52, RZ, 0x18, R52 ;  /* 0x00000018ff347819 */ /* 0x000fe40000011434 */
[----:B------:R-:W-:Y:S02]  /*5da0*/  LOP3.LUT R113, R113, 0xfefffff8, RZ, 0xc0, !PT ;  /* 0xfefffff871717812 */ /* 0x000fe400078ec0ff */
[----:B------:R-:W-:Y:S02]  /*5db0*/  SHF.L.U32 R79, R53, 0x10, RZ ;  /* 0x00000010354f7819 */ /* 0x000fe400000006ff */
[----:B-1----:R1:W-:Y:S01]  /*5dc0*/  SYNCS.ARRIVE.TRANS64.RED.A1T0 RZ, [R113+URZ], RZ ;  /* 0x000000ff71ff79a7 */ /* 0x0023e200081004ff */
[----:B------:R-:W-:Y:S02]  /*5dd0*/  PRMT R77, R54, 0x8880, RZ ;  /* 0x00008880364d7816 */ /* 0x000fe400000000ff */
[C---:B------:R-:W-:Y:S02]  /*5de0*/  PRMT R71, R55.reuse, 0x8880, RZ ;  /* 0x0000888037477816 */ /* 0x040fe400000000ff */
[----:B------:R-:W-:Y:S02]  /*5df0*/  SHF.L.U32 R70, R55, 0x10, RZ ;  /* 0x0000001037467819 */ /* 0x000fe400000006ff */
[----:B------:R-:W-:Y:S02]  /*5e00*/  PRMT R76, R56, 0x8880, RZ ;  /* 0x00008880384c7816 */ /* 0x000fe400000000ff */
[C---:B------:R-:W-:Y:S02]  /*5e10*/  PRMT R68, R57.reuse, 0x8880, RZ ;  /* 0x0000888039447816 */ /* 0x040fe400000000ff */
[----:B------:R-:W-:Y:S02]  /*5e20*/  SHF.L.U32 R67, R57, 0x10, RZ ;  /* 0x0000001039437819 */ /* 0x000fe400000006ff */
[----:B------:R-:W-:Y:S01]  /*5e30*/  PRMT R65, R58, 0x8880, RZ ;  /* 0x000088803a417816 */ /* 0x000fe200000000ff */
[C---:B---3--:R-:W-:Y:S01]  /*5e40*/  IMAD R0, R46.reuse, R4, RZ ;  /* 0x000000042e007224 */ /* 0x048fe200078e02ff */
[C---:B------:R-:W-:Y:S01]  /*5e50*/  PRMT R62, R59.reuse, 0x8880, RZ ;  /* 0x000088803b3e7816 */ /* 0x040fe200000000ff */
[C---:B------:R-:W-:Y:S01]  /*5e60*/  IMAD R2, R46.reuse, R5, RZ ;  /* 0x000000052e027224 */ /* 0x040fe200078e02ff */
[----:B------:R-:W-:Y:S01]  /*5e70*/  SHF.L.U32 R61, R59, 0x10, RZ ;  /* 0x000000103b3d7819 */ /* 0x000fe200000006ff */
[C---:B------:R-:W-:Y:S01]  /*5e80*/  IMAD R3, R46.reuse, R6, RZ ;  /* 0x000000062e037224 */ /* 0x040fe200078e02ff */
[----:B------:R-:W-:Y:S01]  /*5e90*/  SHF.L.U32 R78, R53, 0x8, RZ ;  /* 0x00000008354e7819 */ /* 0x000fe200000006ff */
[-C--:B------:R-:W-:Y:S01]  /*5ea0*/  IMAD R0, R49, R48.reuse, R0 ;  /* 0x0000003031007224 */ /* 0x080fe200078e0200 */
[----:B------:R-:W-:Y:S01]  /*5eb0*/  SHF.R.S32.HI R53, RZ, 0x18, R53 ;  /* 0x00000018ff357819 */ /* 0x000fe20000011435 */
[----:B------:R-:W-:Y:S01]  /*5ec0*/  IMAD R7, R46, R7, RZ ;  /* 0x000000072e077224 */ /* 0x000fe200078e02ff */
[----:B------:R-:W-:Y:S01]  /*5ed0*/  SHF.L.U32 R72, R54, 0x8, RZ ;  /* 0x0000000836487819 */ /* 0x000fe200000006ff */
[-C--:B------:R-:W-:Y:S01]  /*5ee0*/  IMAD R2, R51, R48.reuse, R2 ;  /* 0x0000003033027224 */ /* 0x080fe200078e0202 */
[----:B------:R-:W-:Y:S01]  /*5ef0*/  SHF.R.S32.HI R51, RZ, 0x18, R78 ;  /* 0x00000018ff337819 */ /* 0x000fe2000001144e */
[----:B------:R-:W-:Y:S01]  /*5f00*/  IMAD R3, R50, R48, R3 ;  /* 0x0000003032037224 */ /* 0x000fe200078e0203 */
[----:B------:R-:W-:Y:S01]  /*5f10*/  SHF.R.S32.HI R50, RZ, 0x18, R79 ;  /* 0x00000018ff327819 */ /* 0x000fe2000001144f */
[----:B------:R-:W-:Y:S01]  /*5f20*/  IMAD.MOV.U32 R49, RZ, RZ, R80 ;  /* 0x000000ffff317224 */ /* 0x000fe200078e0050 */
[----:B------:R-:W-:Y:S01]  /*5f30*/  SHF.R.S32.HI R54, RZ, 0x18, R54 ;  /* 0x00000018ff367819 */ /* 0x000fe20000011436 */
[----:B------:R-:W-:Y:S01]  /*5f40*/  IMAD R8, R46, R8, RZ ;  /* 0x000000082e087224 */ /* 0x000fe200078e02ff */
[----:B------:R-:W-:Y:S01]  /*5f50*/  SHF.L.U32 R69, R55, 0x8, RZ ;  /* 0x0000000837457819 */ /* 0x000fe200000006ff */
[----:B------:R-:W-:Y:S01]  /*5f60*/  IMAD R7, R52, R48, R7 ;  /* 0x0000003034077224 */ /* 0x000fe200078e0207 */
[----:B------:R-:W-:Y:S01]  /*5f70*/  SHF.R.S32.HI R55, RZ, 0x18, R55 ;  /* 0x00000018ff377819 */ /* 0x000fe20000011437 */
[C---:B------:R-:W-:Y:S01]  /*5f80*/  IMAD R9, R46.reuse, R9, RZ ;  /* 0x000000092e097224 */ /* 0x040fe200078e02ff */
[----:B------:R-:W-:Y:S01]  /*5f90*/  SHF.R.S32.HI R52, RZ, 0x18, R56 ;  /* 0x00000018ff347819 */ /* 0x000fe20000011438 */
[C---:B------:R-:W-:Y:S01]  /*5fa0*/  IMAD R10, R46.reuse, R10, RZ ;  /* 0x0000000a2e0a7224 */ /* 0x040fe200078e02ff */
[----:B------:R-:W-:Y:S01]  /*5fb0*/  I2IP.S8.S32.SAT R93, R7, R3, RZ ;  /* 0x00000003075d7239 */ /* 0x000fe200000014ff */
[----:B------:R-:W-:Y:S01]  /*5fc0*/  IMAD R8, R49, R48, R8 ;  /* 0x0000003031087224 */ /* 0x000fe200078e0208 */
[----:B------:R-:W-:Y:S01]  /*5fd0*/  MOV R49, R77 ;  /* 0x0000004d00317202 */ /* 0x000fe20000000f00 */
[----:B------:R-:W-:Y:S01]  /*5fe0*/  IMAD R11, R46, R11, RZ ;  /* 0x0000000b2e0b7224 */ /* 0x000fe200078e02ff */
[----:B------:R-:W-:Y:S01]  /*5ff0*/  I2IP.S8.S32.SAT R92, R2, R0, R93 ;  /* 0x00000000025c7239 */ /* 0x000fe2000000145d */
[-C--:B------:R-:W-:Y:S01]  /*6000*/  IMAD R9, R50, R48.reuse, R9 ;  /* 0x0000003032097224 */ /* 0x080fe200078e0209 */
[----:B------:R-:W-:Y:S01]  /*6010*/  SHF.R.S32.HI R50, RZ, 0x18, R75 ;  /* 0x00000018ff327819 */ /* 0x000fe2000001144b */
[----:B------:R-:W-:Y:S01]  /*6020*/  IMAD R10, R51, R48, R10 ;  /* 0x00000030330a7224 */ /* 0x000fe200078e020a */
[----:B------:R-:W-:Y:S01]  /*6030*/  MOV R51, R71 ;  /* 0x0000004700337202 */ /* 0x000fe20000000f00 */
[----:B------:R-:W-:Y:S01]  /*6040*/  IMAD R4, R46, R12, RZ ;  /* 0x0000000c2e047224 */ /* 0x000fe200078e02ff */
[----:B------:R-:W-:Y:S01]  /*6050*/  SHF.L.U32 R73, R56, 0x8, RZ ;  /* 0x0000000838497819 */ /* 0x000fe200000006ff */
[-C--:B------:R-:W-:Y:S01]  /*6060*/  IMAD R11, R53, R48.reuse, R11 ;  /* 0x00000030350b7224 */ /* 0x080fe200078e020b */
[----:B------:R-:W-:Y:S01]  /*6070*/  SHF.R.S32.HI R53, RZ, 0x18, R69 ;  /* 0x00000018ff357819 */ /* 0x000fe20000011445 */
[C---:B------:R-:W-:Y:S01]  /*6080*/  IMAD R5, R46.reuse, R13, RZ ;  /* 0x0000000d2e057224 */ /* 0x040fe200078e02ff */
[----:B------:R-:W-:Y:S01]  /*6090*/  SHF.R.S32.HI R56, RZ, 0x18, R57 ;  /* 0x00000018ff387819 */ /* 0x000fe20000011439 */
[----:B------:R-:W-:Y:S01]  /*60a0*/  IMAD R4, R49, R48, R4 ;  /* 0x0000003031047224 */ /* 0x000fe200078e0204 */
[----:B------:R-:W-:Y:S01]  /*60b0*/  SHF.R.S32.HI R49, RZ, 0x18, R72 ;  /* 0x00000018ff317819 */ /* 0x000fe20000011448 */
[C---:B------:R-:W-:Y:S01]  /*60c0*/  IMAD R6, R46.reuse, R14, RZ ;  /* 0x0000000e2e067224 */ /* 0x040fe200078e02ff */
[----:B------:R-:W-:Y:S01]  /*60d0*/  I2IP.S8.S32.SAT R94, R11, R10, RZ ;  /* 0x0000000a0b5e7239 */ /* 0x000fe200000014ff */
[----:B------:R-:W-:Y:S01]  /*60e0*/  IMAD R15, R46, R15, RZ ;  /* 0x0000000f2e0f7224 */ /* 0x000fe200078e02ff */
[----:B------:R-:W-:Y:S01]  /*60f0*/  SHF.L.U32 R66, R57, 0x8, RZ ;  /* 0x0000000839427819 */ /* 0x000fe200000006ff */
[----:B------:R-:W-:Y:S01]  /*6100*/  IMAD R5, R50, R48, R5 ;  /* 0x0000003032057224 */ /* 0x000fe200078e0205 */
[----:B------:R-:W-:Y:S01]  /*6110*/  I2IP.S8.S32.SAT R93, R9, R8, R94 ;  /* 0x00000008095d7239 */ /* 0x000fe2000000145e */
[C---:B------:R-:W-:Y:S01]  /*6120*/  IMAD R12, R46.reuse, R16, RZ ;  /* 0x000000102e0c7224 */ /* 0x040fe200078e02ff */
[----:B------:R-:W-:Y:S01]  /*6130*/  SHF.R.S32.HI R50, RZ, 0x18, R70 ;  /* 0x00000018ff327819 */ /* 0x000fe20000011446 */
[----:B------:R-:W-:Y:S01]  /*6140*/  IMAD R6, R49, R48, R6 ;  /* 0x0000003031067224 */ /* 0x000fe200078e0206 */
[----:B------:R-:W-:Y:S01]  /*6150*/  MOV R49, R76 ;  /* 0x0000004c00317202 */ /* 0x000fe20000000f00 */
[----:B------:R-:W-:Y:S01]  /*6160*/  IMAD R13, R46, R17, RZ ;  /* 0x000000112e0d7224 */ /* 0x000fe200078e02ff */
[----:B------:R-:W-:Y:S01]  /*6170*/  SHF.R.S32.HI R57, RZ, 0x18, R58 ;  /* 0x00000018ff397819 */ /* 0x000fe2000001143a */
[----:B------:R-:W-:Y:S01]  /*6180*/  IMAD R15, R54, R48, R15 ;  /* 0x00000030360f7224 */ /* 0x000fe200078e020f */
[----:B------:R-:W-:Y:S01]  /*6190*/  SHF.L.U32 R63, R58, 0x8, RZ ;  /* 0x000000083a3f7819 */ /* 0x000fe200000006ff */
[C---:B------:R-:W-:Y:S01]  /*61a0*/  IMAD R14, R46.reuse, R18, RZ ;  /* 0x000000122e0e7224 */ /* 0x040fe200078e02ff */
[----:B------:R-:W-:Y:S01]  /*61b0*/  SHF.R.S32.HI R58, RZ, 0x18, R59 ;  /* 0x00000018ff3a7819 */ /* 0x000fe2000001143b */
[----:B------:R-:W-:Y:S01]  /*61c0*/  IMAD R12, R51, R48, R12 ;  /* 0x00000030330c7224 */ /* 0x000fe200078e020c */
[----:B------:R-:W-:Y:S01]  /*61d0*/  I2IP.S8.S32.SAT R94, R15, R6, RZ ;  /* 0x000000060f5e7239 */ /* 0x000fe200000014ff */
[----:B------:R-:W-:Y:S01]  /*61e0*/  IMAD R19, R46, R19, RZ ;  /* 0x000000132e137224 */ /* 0x000fe200078e02ff */
[----:B------:R-:W-:Y:S01]  /*61f0*/  SHF.R.S32.HI R51, RZ, 0x18, R73 ;  /* 0x00000018ff337819 */ /* 0x000fe20000011449 */
[----:B------:R-:W-:Y:S01]  /*6200*/  IMAD R13, R50, R48, R13 ;  /* 0x00000030320d7224 */ /* 0x000fe200078e020d */
[----:B------:R-:W-:Y:S01]  /*6210*/  I2IP.S8.S32.SAT R94, R5, R4, R94 ;  /* 0x00000004055e7239 */ /* 0x000fe2000000145e */
[C---:B------:R-:W-:Y:S01]  /*6220*/  IMAD R16, R46.reuse, R20, RZ ;  /* 0x000000142e107224 */ /* 0x040fe200078e02ff */
[----:B------:R-:W-:Y:S01]  /*6230*/  SHF.R.S32.HI R50, RZ, 0x18, R74 ;  /* 0x00000018ff327819 */ /* 0x000fe2000001144a */
[-C--:B------:R-:W-:Y:S01]  /*6240*/  IMAD R14, R53, R48.reuse, R14 ;  /* 0x00000030350e7224 */ /* 0x080fe200078e020e */
[----:B------:R-:W-:Y:S01]  /*6250*/  SHF.L.U32 R60, R59, 0x8, RZ ;  /* 0x000000083b3c7819 */ /* 0x000fe200000006ff */
[----:B------:R-:W-:Y:S01]  /*6260*/  IMAD R17, R46, R21, RZ ;  /* 0x000000152e117224 */ /* 0x000fe200078e02ff */
[----:B-1----:R-:W-:Y:S01]  /*6270*/  IADD3 R113, PT, PT, R44, 0x1, RZ ;  /* 0x000000012c717810 */ /* 0x002fe20007ffe0ff */
[----:B------:R-:W-:Y:S01]  /*6280*/  IMAD R19, R55, R48, R19 ;  /* 0x0000003037137224 */ /* 0x000fe200078e0213 */
[----:B------:R-:W-:Y:S01]  /*6290*/  SHF.R.S32.HI R53, RZ, 0x18, R60 ;  /* 0x00000018ff357819 */ /* 0x000fe2000001143c */
[C---:B------:R-:W-:Y:S02]  /*62a0*/  IMAD R18, R46.reuse, R22, RZ ;  /* 0x000000162e127224 */ /* 0x040fe400078e02ff */
[----:B------:R-:W-:Y:S01]  /*62b0*/  IMAD R16, R49, R48, R16 ;  /* 0x0000003031107224 */ /* 0x000fe200078e0210 */
[----:B------:R-:W-:Y:S01]  /*62c0*/  I2IP.S8.S32.SAT R95, R19, R14, RZ ;  /* 0x0000000e135f7239 */ /* 0x000fe200000014ff */
[----:B------:R-:W-:Y:S02]  /*62d0*/  IMAD R23, R46, R23, RZ ;  /* 0x000000172e177224 */ /* 0x000fe400078e02ff */
[----:B------:R-:W-:Y:S01]  /*62e0*/  IMAD R17, R50, R48, R17 ;  /* 0x0000003032117224 */ /* 0x000fe200078e0211 */
[----:B------:R-:W-:Y:S01]  /*62f0*/  I2IP.S8.S32.SAT R95, R13, R12, R95 ;  /* 0x0000000c0d5f7239 */ /* 0x000fe2000000145f */
[C---:B------:R-:W-:Y:S01]  /*6300*/  IMAD R20, R46.reuse, R24, RZ ;  /* 0x000000182e147224 */ /* 0x040fe200078e02ff */
[----:B------:R-:W-:Y:S01]  /*6310*/  SHF.R.S32.HI R50, RZ, 0x18, R67 ;  /* 0x00000018ff327819 */ /* 0x000fe20000011443 */
[-C--:B------:R-:W-:Y:S01]  /*6320*/  IMAD R18, R51, R48.reuse, R18 ;  /* 0x0000003033127224 */ /* 0x080fe200078e0212 */
[----:B------:R-:W-:Y:S01]  /*6330*/  SHF.R.S32.HI R51, RZ, 0x18, R66 ;  /* 0x00000018ff337819 */ /* 0x000fe20000011442 */
[----:B------:R-:W-:Y:S01]  /*6340*/  IMAD.MOV.U32 R49, RZ, RZ, R68 ;  /* 0x000000ffff317224 */ /* 0x000fe200078e0044 */
[----:B------:R1:W-:Y:S01]  /*6350*/  STS.128 [R105+UR43+0x1200], R92 ;  /* 0x0012005c69007988 */ /* 0x0003e20008000c2b */
[----:B------:R-:W-:Y:S02]  /*6360*/  IMAD R21, R46, R25, RZ ;  /* 0x000000192e157224 */ /* 0x000fe400078e02ff */
[----:B------:R-:W-:Y:S02]  /*6370*/  IMAD R23, R52, R48, R23 ;  /* 0x0000003034177224 */ /* 0x000fe400078e0217 */
[C---:B------:R-:W-:Y:S02]  /*6380*/  IMAD R22, R46.reuse, R26, RZ ;  /* 0x0000001a2e167224 */ /* 0x040fe400078e02ff */
[----:B------:R-:W-:Y:S01]  /*6390*/  IMAD R20, R49, R48, R20 ;  /* 0x0000003031147224 */ /* 0x000fe200078e0214 */
[----:B------:R-:W-:Y:S01]  /*63a0*/  I2IP.S8.S32.SAT R116, R23, R18, RZ ;  /* 0x0000001217747239 */ /* 0x000fe200000014ff */
[----:B------:R-:W-:Y:S01]  /*63b0*/  IMAD R27, R46, R27, RZ ;  /* 0x0000001b2e1b7224 */ /* 0x000fe200078e02ff */
[----:B------:R-:W-:Y:S01]  /*63c0*/  MOV R49, R65 ;  /* 0x0000004100317202 */ /* 0x000fe20000000f00 */
[----:B------:R-:W-:Y:S01]  /*63d0*/  IMAD R21, R50, R48, R21 ;  /* 0x0000003032157224 */ /* 0x000fe200078e0215 */
[----:B------:R-:W-:Y:S01]  /*63e0*/  I2IP.S8.S32.SAT R116, R17, R16, R116 ;  /* 0x0000001011747239 */ /* 0x000fe20000001474 */
[----:B------:R-:W-:Y:S01]  /*63f0*/  IMAD R24, R46, R28, RZ ;  /* 0x0000001c2e187224 */ /* 0x000fe200078e02ff */
[----:B------:R-:W-:Y:S01]  /*6400*/  SHF.R.S32.HI R50, RZ, 0x18, R64 ;  /* 0x00000018ff327819 */ /* 0x000fe20000011440 */
[----:B------:R-:W-:Y:S01]  /*6410*/  IMAD R22, R51, R48, R22 ;  /* 0x0000003033167224 */ /* 0x000fe200078e0216 */
[----:B------:R-:W-:Y:S01]  /*6420*/  MOV R51, R62 ;  /* 0x0000003e00337202 */ /* 0x000fe20000000f00 */
[-C--:B------:R-:W-:Y:S02]  /*6430*/  IMAD R27, R56, R48.reuse, R27 ;  /* 0x00000030381b7224 */ /* 0x080fe400078e021b */
[C---:B------:R-:W-:Y:S02]  /*6440*/  IMAD R25, R46.reuse, R29, RZ ;  /* 0x0000001d2e197224 */ /* 0x040fe400078e02ff */
[----:B------:R-:W-:Y:S01]  /*6450*/  IMAD R24, R49, R48, R24 ;  /* 0x0000003031187224 */ /* 0x000fe200078e0218 */
[----:B------:R-:W-:Y:S01]  /*6460*/  SHF.R.S32.HI R49, RZ, 0x18, R63 ;  /* 0x00000018ff317819 */ /* 0x000fe2000001143f */
[C---:B------:R-:W-:Y:S01]  /*6470*/  IMAD R26, R46.reuse, R30, RZ ;  /* 0x0000001e2e1a7224 */ /* 0x040fe200078e02ff */
[----:B------:R-:W-:Y:S01]  /*6480*/  I2IP.S8.S32.SAT R117, R27, R22, RZ ;  /* 0x000000161b757239 */ /* 0x000fe200000014ff */
[----:B------:R-:W-:Y:S02]  /*6490*/  IMAD R31, R46, R31, RZ ;  /* 0x0000001f2e1f7224 */ /* 0x000fe400078e02ff */
[----:B------:R-:W-:Y:S01]  /*64a0*/  IMAD R25, R50, R48, R25 ;  /* 0x0000003032197224 */ /* 0x000fe200078e0219 */
[----:B------:R-:W-:Y:S01]  /*64b0*/  SHF.R.S32.HI R50, RZ, 0x18, R61 ;  /* 0x00000018ff327819 */ /* 0x000fe2000001143d */
[C---:B------:R-:W-:Y:S01]  /*64c0*/  IMAD R28, R46.reuse, R32, RZ ;  /* 0x000000202e1c7224 */ /* 0x040fe200078e02ff */
[----:B------:R-:W-:Y:S01]  /*64d0*/  I2IP.S8.S32.SAT R117, R21, R20, R117 ;  /* 0x0000001415757239 */ /* 0x000fe20000001475 */
[-C--:B------:R-:W-:Y:S02]  /*64e0*/  IMAD R26, R49, R48.reuse, R26 ;  /* 0x00000030311a7224 */ /* 0x080fe400078e021a */
[C---:B------:R-:W-:Y:S02]  /*64f0*/  IMAD R29, R46.reuse, R33, RZ ;  /* 0x000000212e1d7224 */ /* 0x040fe400078e02ff */
[-C--:B------:R-:W-:Y:S02]  /*6500*/  IMAD R31, R57, R48.reuse, R31 ;  /* 0x00000030391f7224 */ /* 0x080fe400078e021f */
[----:B------:R-:W-:Y:S02]  /*6510*/  IMAD R28, R51, R48, R28 ;  /* 0x00000030331c7224 */ /* 0x000fe400078e021c */
[----:B------:R-:W-:Y:S01]  /*6520*/  IMAD R30, R46, R34, RZ ;  /* 0x000000222e1e7224 */ /* 0x000fe200078e02ff */
[----:B------:R-:W-:Y:S01]  /*6530*/  I2IP.S8.S32.SAT R115, R31, R26, RZ ;  /* 0x0000001a1f737239 */ /* 0x000fe200000014ff */
[----:B------:R-:W-:Y:S02]  /*6540*/  IMAD R29, R50, R48, R29 ;  /* 0x00000030321d7224 */ /* 0x000fe400078e021d */
[----:B------:R-:W-:Y:S01]  /*6550*/  IMAD R35, R46, R35, RZ ;  /* 0x000000232e237224 */ /* 0x000fe200078e02ff */
[----:B------:R-:W-:Y:S01]  /*6560*/  I2IP.S8.S32.SAT R118, R25, R24, R115 ;  /* 0x0000001819767239 */ /* 0x000fe20000001473 */
[-C--:B------:R-:W-:Y:S02]  /*6570*/  IMAD R30, R53, R48.reuse, R30 ;  /* 0x00000030351e7224 */ /* 0x080fe400078e021e */
[----:B------:R-:W-:Y:S05]  /*6580*/  IMAD R35, R58, R48, R35 ;  /* 0x000000303a237224 */ /* 0x000fea00078e0223 */
[----:B------:R-:W-:Y:S04]  /*6590*/  I2IP.S8.S32.SAT R120, R35, R30, RZ ;  /* 0x0000001e23787239 */ /* 0x000fe800000014ff */
[----:B------:R-:W-:Y:S05]  /*65a0*/  I2IP.S8.S32.SAT R119, R29, R28, R120 ;  /* 0x0000001c1d777239 */ /* 0x000fea0000001478 */
[----:B------:R1:W-:Y:S01]  /*65b0*/  STS.128 [R104+0x1010], R116 ;  /* 0x0010107468007388 */ /* 0x0003e20000000c00 */
[----:B------:R-:W-:Y:S01]  /*65c0*/  @!PT LDS RZ, [RZ] ;  /* 0x00000000fffff984 */ /* 0x000fe20000000800 */
[----:B------:R-:W-:Y:S01]  /*65d0*/  @!PT LDS RZ, [RZ] ;  /* 0x00000000fffff984 */ /* 0x000fe20000000800 */
[----:B------:R-:W-:Y:S01]  /*65e0*/  @!PT LDS RZ, [RZ] ;  /* 0x00000000fffff984 */ /* 0x000fe20000000800 */
[----:B------:R-:W-:Y:S01]  /*65f0*/  @!PT LDS RZ, [RZ] ;  /* 0x00000000fffff984 */ /* 0x000fe20000000800 */
[----:B------:R3:W-:Y:S07]  /*6600*/  MEMBAR.ALL.CTA ;  /* 0x0000000000007992 */ /* 0x0007ee0000008000 */
[----:B---3--:R-:W3:Y:S02]  /*6610*/  FENCE.VIEW.ASYNC.S ;  /* 0x00000000000073c6 */ /* 0x008ee40000000000 */
[----:B---3--:R-:W-:Y:S06]  /*6620*/  BAR.SYNC.DEFER_BLOCKING 0x1, 0x80 ;  /* 0x0042000000007b1d */ /* 0x008fec0000010000 */
[----:B------:R-:W-:Y:S05]  /*6630*/  @P0 BRA `(.L_x_111) ;  /* 0x0000000000340947 */ /* 0x000fea0003800000 */
[----:B------:R-:W-:Y:S01]  /*6640*/  UIADD3 UR12, UPT, UPT, UR43, 0x1200, URZ ;  /* 0x000012002b0c7890 */ /* 0x000fe2000fffe0ff */
[----:B------:R-:W-:Y:S01]  /*6650*/  R2UR UR9, R98 ;  /* 0x00000000620972ca */ /* 0x000fe200000e0000 */
[----:B------:R-:W-:Y:S01]  /*6660*/  UIADD3 UR10, UP0, UPT, UR46, 0x680, URZ ;  /* 0x000006802e0a7890 */ /* 0x000fe2000ff1e0ff */
[----:B------:R-:W-:Y:S01]  /*6670*/  R2UR UR8, R97 ;  /* 0x00000000610872ca */ /* 0x000fe200000e0000 */
[----:B------:R-:W-:Y:S02]  /*6680*/  UMOV UR7, UR36 ;  /* 0x0000002400077c82 */ /* 0x000fe40008000000 */
[----:B------:R-:W-:Y:S01]  /*6690*/  IMAD.U32 R111, RZ, RZ, UR12 ;  /* 0x0000000cff6f7e24 */ /* 0x000fe2000f8e00ff */
[----:B------:R-:W-:Y:S04]  /*66a0*/  UIADD3.X UR11, UPT, UPT, URZ, UR47, URZ, UP0, !UPT ;  /* 0x0000002fff0b7290 */ /* 0x000fe800087fe4ff */
[----:B------:R-:W-:Y:S03]  /*66b0*/  R2UR UR4, R111 ;  /* 0x000000006f0472ca */ /* 0x000fe600000e0000 */
[----:B------:R-:W-:Y:S02]  /*66c0*/  USHF.L.U32 UR5, UR9, 0x6, URZ ;  /* 0x0000000609057899 */ /* 0x000fe400080006ff */
[----:B------:R-:W-:Y:S09]  /*66d0*/  USHF.L.U32 UR6, UR8, 0x6, URZ ;  /* 0x0000000608067899 */ /* 0x000ff200080006ff */
[----:B------:R3:W-:Y:S01]  /*66e0*/  UTMASTG.3D [UR4], [UR10] ;  /* 0x000000040a0073b5 */ /* 0x0007e20008010000 */
[----:B------:R0:W-:Y:S01]  /*66f0*/  UTMACMDFLUSH ;  /* 0x00000000000079b7 */ /* 0x0001e20000000000 */
[----:B---3--:R-:W-:Y:S04]  /*6700*/  DEPBAR.LE SB0, 0x0 ;  /* 0x000080000000791a */ /* 0x008fe80000000000 */
.L_x_111:
[----:B------:R-:W-:Y:S05]  /*6710*/  BSYNC.RECONVERGENT B0 ;  /* 0x0000000000007941 */ /* 0x000fea0003800200 */
.L_x_110:
[----:B------:R-:W-:Y:S01]  /*6720*/  BAR.SYNC.DEFER_BLOCKING 0x1, 0x80 ;  /* 0x0042000000007b1d */ /* 0x000fe20000010000 */
[----:B------:R-:W-:Y:S01]  /*6730*/  ISETP.NE.AND P2, PT, R112, RZ, PT ;  /* 0x000000ff7000720c */ /* 0x000fe20003f45270 */
[----:B------:R-:W-:Y:S01]  /*6740*/  IMAD.IADD R98, R43, 0x1, R81 ;  /* 0x000000012b627824 */ /* 0x000fe200078e0251 */
[----:B------:R-:W-:Y:S01]  /*6750*/  ISETP.NE.AND P0, PT, R114, 0x2, PT ;  /* 0x000000027200780c */ /* 0x000fe20003f05270 */
[----:B------:R-:W-:Y:S01]  /*6760*/  IMAD.IADD R97, R45, 0x1, R96 ;  /* 0x000000012d617824 */ /* 0x000fe200078e0260 */
[----:B------:R-:W-:Y:S02]  /*6770*/  ISETP.NE.AND P1, PT, R113, 0x4, PT ;  /* 0x000000047100780c */ /* 0x000fe40003f25270 */
[----:B------:R-:W-:Y:S02]  /*6780*/  SEL R0, RZ, 0x1, P0 ;  /* 0x00000001ff007807 */ /* 0x000fe40000000000 */
[----:B------:R-:W-:Y:S02]  /*6790*/  SEL R3, RZ, 0x1, P1 ;  /* 0x00000001ff037807 */ /* 0x000fe40000800000 */
[----:B------:R-:W-:Y:S02]  /*67a0*/  LOP3.LUT R109, R109, R0, RZ, 0x3c, !PT ;  /* 0x000000006d6d7212 */ /* 0x000fe400078e3cff */
[----:B------:R-:W-:Y:S02]  /*67b0*/  LOP3.LUT R110, R110, R3, RZ, 0x3c, !PT ;  /* 0x000000036e6e7212 */ /* 0x000fe400078e3cff */
[----:B------:R-:W-:Y:S02]  /*67c0*/  @P2 R2UR UR36, R107 ;  /* 0x000000006b2422ca */ /* 0x000fe400000e0000 */
[----:B------:R-:W-:Y:S02]  /*67d0*/  SEL R114, R114, RZ, P0 ;  /* 0x000000ff72727207 */ /* 0x000fe40000000000 */
[----:B------:R-:W-:Y:S01]  /*67e0*/  SEL R44, R113, RZ, P1 ;  /* 0x000000ff712c7207 */ /* 0x000fe20000800000 */
[----:B------:R-:W-:Y:S10]  /*67f0*/  @P2 BRA `(.L_x_112) ;  /* 0xffffffe400842947 */ /* 0x000ff4000383ffff */
[----:B------:R-:W-:Y:S05]  /*6800*/  EXIT ;  /* 0x000000000000794d */ /* 0x000fea0003800000 */
.L_x_24:
[----:B--2---:R2:W4:Y:S02]  /*6810*/  SYNCS.PHASECHK.TRANS64.TRYWAIT P0, [R3+URZ+0xd0], R2 ;  /* 0x0000d002030075a7 */ /* 0x00452400080011ff */
[----:B----4-:R-:W-:Y:S05]  /*6820*/  @!P0 NANOSLEEP.SYNCS 0x989680 ;  /* 0x009896800000895d */ /* 0x010fea0003900000 */
[----:B------:R-:W4:Y:S02]  /*6830*/  @!P0 SYNCS.PHASECHK.TRANS64 P0, [R3+URZ+0xd0], R2 ;  /* 0x0000d002030085a7 */ /* 0x000f2400080010ff */
[----:B----4-:R-:W-:Y:S05]  /*6840*/  @!P0 BRA `(.L_x_24) ;  /* 0xfffffffc00f08947 */ /* 0x010fea000383ffff */
[----:B------:R-:W-:Y:S05]  /*6850*/  BRA `(.L_x_113) ;  /* 0xffffffac00d47947 */ /* 0x000fea000383ffff */
.L_x_27:
[----:B-1----:R-:W-:-:S07]  /*6860*/  MOV R2, UR33 ;  /* 0x0000002100027c02 */ /* 0x002fce0008000f00 */
.L_x_114:
[----:B-1----:R1:W2:Y:S02]  /*6870*/  SYNCS.PHASECHK.TRANS64.TRYWAIT P0, [R2+URZ+0x20], R5 ;  /* 0x00002005020075a7 */ /* 0x0022a400080011ff */
[----:B--2---:R-:W-:Y:S05]  /*6880*/  @!P0 NANOSLEEP.SYNCS 0x989680 ;  /* 0x009896800000895d */ /* 0x004fea0003900000 */
[----:B------:R-:W2:Y:S02]  /*6890*/  @!P0 SYNCS.PHASECHK.TRANS64 P0, [R2+URZ+0x20], R5 ;  /* 0x00002005020085a7 */ /* 0x000ea400080010ff */
[----:B--2---:R-:W-:Y:S05]  /*68a0*/  @!P0 BRA `(.L_x_114) ;  /* 0xfffffffc00f08947 */ /* 0x004fea000383ffff */
[----:B------:R-:W-:Y:S05]  /*68b0*/  BRA `(.L_x_26) ;  /* 0xffffffb0003c7947 */ /* 0x000fea000383ffff */
.L_x_34:
[----:B-1----:R-:W-:-:S07]  /*68c0*/  MOV R2, UR17 ;  /* 0x0000001100027c02 */ /* 0x002fce0008000f00 */
.L_x_115:
[----:B-1----:R1:W2:Y:S02]  /*68d0*/  SYNCS.PHASECHK.TRANS64.TRYWAIT P0, [R2+URZ+0x20], R5 ;  /* 0x00002005020075a7 */ /* 0x0022a400080011ff */
[----:B--2---:R-:W-:Y:S05]  /*68e0*/  @!P0 NANOSLEEP.SYNCS 0x989680 ;  /* 0x009896800000895d */ /* 0x004fea0003900000 */
[----:B------:R-:W2:Y:S02]  /*68f0*/  @!P0 SYNCS.PHASECHK.TRANS64 P0, [R2+URZ+0x20], R5 ;  /* 0x00002005020085a7 */ /* 0x000ea400080010ff */
[----:B--2---:R-:W-:Y:S05]  /*6900*/  @!P0 BRA `(.L_x_115) ;  /* 0xfffffffc00f08947 */ /* 0x004fea000383ffff */
[----:B------:R-:W-:Y:S05]  /*6910*/  BRA `(.L_x_33) ;  /* 0xffffffb000f87947 */ /* 0x000fea000383ffff */
.L_x_39:
[----:B-1----:R1:W2:Y:S02]  /*6920*/  SYNCS.PHASECHK.TRANS64.TRYWAIT P0, [R2+URZ+0x60], R3 ;  /* 0x00006003020075a7 */ /* 0x0022a400080011ff */
[----:B--2---:R-:W-:Y:S05]  /*6930*/  @!P0 NANOSLEEP.SYNCS 0x989680 ;  /* 0x009896800000895d */ /* 0x004fea0003900000 */
[----:B------:R-:W2:Y:S02]  /*6940*/  @!P0 SYNCS.PHASECHK.TRANS64 P0, [R2+URZ+0x60], R3 ;  /* 0x00006003020085a7 */ /* 0x000ea400080010ff */
[----:B--2---:R-:W-:Y:S05]  /*6950*/  @!P0 BRA `(.L_x_39) ;  /* 0xfffffffc00f08947 */ /* 0x004fea000383ffff */
[----:B------:R-:W-:Y:S05]  /*6960*/  BRA `(.L_x_116) ;  /* 0xffffffb4009c7947 */ /* 0x000fea000383ffff */
.L_x_43:
[----:B---3--:R-:W-:-:S07]  /*6970*/  MOV R0, UR5 ;  /* 0x0000000500007c02 */ /* 0x008fce0008000f00 */
.L_x_117:
[----:B-1----:R1:W2:Y:S02]  /*6980*/  SYNCS.PHASECHK.TRANS64.TRYWAIT P0, [R0+URZ], R3 ;  /* 0x00000003000075a7 */ /* 0x0022a400080011ff */
[----:B--2---:R-:W-:Y:S05]  /*6990*/  @!P0 NANOSLEEP.SYNCS 0x989680 ;  /* 0x009896800000895d */ /* 0x004fea0003900000 */
[----:B------:R-:W2:Y:S02]  /*69a0*/  @!P0 SYNCS.PHASECHK.TRANS64 P0, [R0+URZ], R3 ;  /* 0x00000003000085a7 */ /* 0x000ea400080010ff */
[----:B--2---:R-:W-:Y:S05]  /*69b0*/  @!P0 BRA `(.L_x_117) ;  /* 0xfffffffc00f08947 */ /* 0x004fea000383ffff */
[----:B------:R-:W-:Y:S05]  /*69c0*/  BRA `(.L_x_118) ;  /* 0xffffffbc000c7947 */ /* 0x000fea000383ffff */
.L_x_44:
[----:B---3--:R-:W-:-:S07]  /*69d0*/  MOV R0, UR5 ;  /* 0x0000000500007c02 */ /* 0x008fce0008000f00 */
.L_x_119:
[----:B-1----:R1:W2:Y:S02]  /*69e0*/  SYNCS.PHASECHK.TRANS64.TRYWAIT P0, [R0+URZ], R3 ;  /* 0x00000003000075a7 */ /* 0x0022a400080011ff */
[----:B--2---:R-:W-:Y:S05]  /*69f0*/  @!P0 NANOSLEEP.SYNCS 0x989680 ;  /* 0x009896800000895d */ /* 0x004fea0003900000 */
[----:B------:R-:W2:Y:S02]  /*6a00*/  @!P0 SYNCS.PHASECHK.TRANS64 P0, [R0+URZ], R3 ;  /* 0x00000003000085a7 */ /* 0x000ea400080010ff */
[----:B--2---:R-:W-:Y:S05]  /*6a10*/  @!P0 BRA `(.L_x_119) ;  /* 0xfffffffc00f08947 */ /* 0x004fea000383ffff */
[----:B------:R-:W-:Y:S05]  /*6a20*/  BRA `(.L_x_120) ;  /* 0xffffffbc00187947 */ /* 0x000fea000383ffff */
.L_x_45:
[----:B---3--:R-:W-:-:S07]  /*6a30*/  MOV R0, UR5 ;  /* 0x0000000500007c02 */ /* 0x008fce0008000f00 */
.L_x_121:
[----:B-1----:R1:W2:Y:S02]  /*6a40*/  SYNCS.PHASECHK.TRANS64.TRYWAIT P0, [R0+URZ], R3 ;  /* 0x00000003000075a7 */ /* 0x0022a400080011ff */
[----:B--2---:R-:W-:Y:S05]  /*6a50*/  @!P0 NANOSLEEP.SYNCS 0x989680 ;  /* 0x009896800000895d */ /* 0x004fea0003900000 */
[----:B------:R-:W2:Y:S02]  /*6a60*/  @!P0 SYNCS.PHASECHK.TRANS64 P0, [R0+URZ], R3 ;  /* 0x00000003000085a7 */ /* 0x000ea400080010ff */
[----:B--2---:R-:W-:Y:S05]  /*6a70*/  @!P0 BRA `(.L_x_121) ;  /* 0xfffffffc00f08947 */ /* 0x004fea000383ffff */
[----:B------:R-:W-:Y:S05]  /*6a80*/  BRA `(.L_x_122) ;  /* 0xffffffbc00247947 */ /* 0x000fea000383ffff */
.L_x_48:
[----:B-1----:R1:W2:Y:S02]  /*6a90*/  SYNCS.PHASECHK.TRANS64.TRYWAIT P0, [R0+URZ+0xc0], R5 ;  /* 0x0000c005000075a7 */ /* 0x0022a400080011ff */
[----:B--2---:R-:W-:Y:S05]  /*6aa0*/  @!P0 NANOSLEEP.SYNCS 0x989680 ;  /* 0x009896800000895d */ /* 0x004fea0003900000 */
[----:B------:R-:W2:Y:S02]  /*6ab0*/  @!P0 SYNCS.PHASECHK.TRANS64 P0, [R0+URZ+0xc0], R5 ;  /* 0x0000c005000085a7 */ /* 0x000ea400080010ff */
[----:B--2---:R-:W-:Y:S05]  /*6ac0*/  @!P0 BRA `(.L_x_48) ;  /* 0xfffffffc00f08947 */ /* 0x004fea000383ffff */
[----:B------:R-:W-:Y:S05]  /*6ad0*/  BRA `(.L_x_123) ;  /* 0xffffffbc00847947 */ /* 0x000fea000383ffff */
.L_x_49:
[----:B------:R-:W-:-:S07]  /*6ae0*/  MOV R0, UR5 ;  /* 0x0000000500007c02 */ /* 0x000fce0008000f00 */
.L_x_124:
[----:B-1----:R1:W2:Y:S02]  /*6af0*/  SYNCS.PHASECHK.TRANS64.TRYWAIT P0, [R0+URZ+0x70], R7 ;  /* 0x00007007000075a7 */ /* 0x0022a400080011ff */
[----:B--2---:R-:W-:Y:S05]  /*6b00*/  @!P0 NANOSLEEP.SYNCS 0x989680 ;  /* 0x009896800000895d */ /* 0x004fea0003900000 */
[----:B------:R-:W2:Y:S02]  /*6b10*/  @!P0 SYNCS.PHASECHK.TRANS64 P0, [R0+URZ+0x70], R7 ;  /* 0x00007007000085a7 */ /* 0x000ea400080010ff */
[----:B--2---:R-:W-:Y:S05]  /*6b20*/  @!P0 BRA `(.L_x_124) ;  /* 0xfffffffc00f08947 */ /* 0x004fea000383ffff */
[----:B------:R-:W-:Y:S05]  /*6b30*/  BRA `(.L_x_125) ;  /* 0xffffffbc00947947 */ /* 0x000fea000383ffff */
.L_x_50:
[----:B-1----:R1:W2:Y:S02]  /*6b40*/  SYNCS.PHASECHK.TRANS64.TRYWAIT P1, [R0+URZ+0x60], R5 ;  /* 0x00006005000075a7 */ /* 0x0022a400080211ff */
[----:B--2---:R-:W-:Y:S05]  /*6b50*/  @!P1 NANOSLEEP.SYNCS 0x989680 ;  /* 0x009896800000995d */ /* 0x004fea0003900000 */
[----:B------:R-:W2:Y:S02]  /*6b60*/  @!P1 SYNCS.PHASECHK.TRANS64 P1, [R0+URZ+0x60], R5 ;  /* 0x00006005000095a7 */ /* 0x000ea400080210ff */
[----:B--2---:R-:W-:Y:S05]  /*6b70*/  @!P1 BRA `(.L_x_50) ;  /* 0xfffffffc00f09947 */ /* 0x004fea000383ffff */
[----:B------:R-:W-:Y:S05]  /*6b80*/  BRA `(.L_x_126) ;  /* 0xffffffbc00c47947 */ /* 0x000fea000383ffff */
.L_x_53:
[----:B------:R-:W-:-:S07]  /*6b90*/  MOV R0, UR5 ;  /* 0x0000000500007c02 */ /* 0x000fce0008000f00 */
.L_x_127:
[----:B-1----:R1:W2:Y:S02]  /*6ba0*/  SYNCS.PHASECHK.TRANS64.TRYWAIT P0, [R0+URZ+0x70], R3 ;  /* 0x00007003000075a7 */ /* 0x0022a400080011ff */
[----:B--2---:R-:W-:Y:S05]  /*6bb0*/  @!P0 NANOSLEEP.SYNCS 0x989680 ;  /* 0x009896800000895d */ /* 0x004fea0003900000 */
[----:B------:R-:W2:Y:S02]  /*6bc0*/  @!P0 SYNCS.PHASECHK.TRANS64 P0, [R0+URZ+0x70], R3 ;  /* 0x00007003000085a7 */ /* 0x000ea400080010ff */
[----:B--2---:R-:W-:Y:S05]  /*6bd0*/  @!P0 BRA `(.L_x_127) ;  /* 0xfffffffc00f08947 */ /* 0x004fea000383ffff */
[----:B------:R-:W-:Y:S05]  /*6be0*/  BRA `(.L_x_52) ;  /* 0xffffffc000187947 */ /* 0x000fea000383ffff */
.L_x_62:
[----:B-1----:R-:W-:-:S04]  /*6bf0*/  MOV R4, UR6 ;  /* 0x0000000600047c02 */ /* 0x002fc80008000f00 */
[----:B------:R1:W2:Y:S03]  /*6c00*/  SYNCS.PHASECHK.TRANS64.TRYWAIT P0, [R4+URZ+0x8], R5 ;  /* 0x00000805040075a7 */ /* 0x0002a600080011ff */
[----:B--2---:R-:W-:Y:S05]  /*6c10*/  @!P0 NANOSLEEP.SYNCS 0x989680 ;  /* 0x009896800000895d */ /* 0x004fea0003900000 */
[----:B------:R-:W2:Y:S02]  /*6c20*/  @!P0 SYNCS.PHASECHK.TRANS64 P0, [R4+URZ+0x8], R5 ;  /* 0x00000805040085a7 */ /* 0x000ea400080010ff */
[----:B--2---:R-:W-:Y:S05]  /*6c30*/  @!P0 BRA `(.L_x_62) ;  /* 0xfffffffc00ec8947 */ /* 0x004fea000383ffff */
[----:B------:R-:W-:Y:S05]  /*6c40*/  BRA `(.L_x_61) ;  /* 0xffffffc000cc7947 */ /* 0x000fea000383ffff */
.L_x_64:
[----:B------:R-:W-:Y:S01]  /*6c50*/  BSSY B0, `(.L_x_128) ;  /* 0x0000006000007945 */ /* 0x000fe20003800000 */
[----:B------:R-:W-:-:S07]  /*6c60*/  MOV R15, 0xffffffff ;  /* 0xffffffff000f7802 */ /* 0x000fce0000000f00 */
[----:B-1---5:R-:W-:Y:S05]  /*6c70*/  WARPSYNC.COLLECTIVE R15, `(.L_x_129) ;  /* 0x000000000f0c7348 */ /* 0x022fea0003c00000 */
[----:B------:R-:W-:Y:S02]  /*6c80*/  ELECT P6, UR79, PT ;  /* 0x00000000004f782f */ /* 0x000fe400038c0000 */
[----:B------:R-:W-:Y:S01]  /*6c90*/  MOV R14, UR79 ;  /* 0x0000004f000e7c02 */ /* 0x000fe20008000f00 */
[----:B-1---5:R-:W-:Y:S10]  /*6ca0*/  ENDCOLLECTIVE ;  /* 0x000000000000791b */ /* 0x022ff40003800000 */
.L_x_129:
[----:B------:R-:W-:Y:S05]  /*6cb0*/  BSYNC B0 ;  /* 0x0000000000007941 */ /* 0x000fea0003800000 */
.L_x_128:
[----:B------:R-:W-:Y:S05]  /*6cc0*/  BRA `(.L_x_130) ;  /* 0xffffffc000fc7947 */ /* 0x000fea000383ffff */
.L_x_66:
[----:B-1----:R-:W-:-:S04]  /*6cd0*/  MOV R2, UR6 ;  /* 0x0000000600027c02 */ /* 0x002fc80008000f00 */
[----:B------:R1:W2:Y:S03]  /*6ce0*/  SYNCS.PHASECHK.TRANS64.TRYWAIT P0, [R2+URZ+0x8], R3 ;  /* 0x00000803020075a7 */ /* 0x0002a600080011ff */
[----:B--2---:R-:W-:Y:S05]  /*6cf0*/  @!P0 NANOSLEEP.SYNCS 0x989680 ;  /* 0x009896800000895d */ /* 0x004fea0003900000 */
[----:B------:R-:W2:Y:S02]  /*6d00*/  @!P0 SYNCS.PHASECHK.TRANS64 P0, [R2+URZ+0x8], R3 ;  /* 0x00000803020085a7 */ /* 0x000ea400080010ff */
[----:B--2---:R-:W-:Y:S05]  /*6d10*/  @!P0 BRA `(.L_x_66) ;  /* 0xfffffffc00ec8947 */ /* 0x004fea000383ffff */
[----:B------:R-:W-:Y:S05]  /*6d20*/  BRA `(.L_x_65) ;  /* 0xffffffc400007947 */ /* 0x000fea000383ffff */
.L_x_67:
[----:B-1----:R1:W2:Y:S02]  /*6d30*/  SYNCS.PHASECHK.TRANS64.TRYWAIT P0, [R0+URZ+0x60], R5 ;  /* 0x00006005000075a7 */ /* 0x0022a400080011ff */
[----:B--2---:R-:W-:Y:S05]  /*6d40*/  @!P0 NANOSLEEP.SYNCS 0x989680 ;  /* 0x009896800000895d */ /* 0x004fea0003900000 */
[----:B------:R-:W2:Y:S02]  /*6d50*/  @!P0 SYNCS.PHASECHK.TRANS64 P0, [R0+URZ+0x60], R5 ;  /* 0x00006005000085a7 */ /* 0x000ea400080010ff */
[----:B--2---:R-:W-:Y:S05]  /*6d60*/  @!P0 BRA `(.L_x_67) ;  /* 0xfffffffc00f08947 */ /* 0x004fea000383ffff */
[----:B------:R-:W-:Y:S05]  /*6d70*/  BRA `(.L_x_131) ;  /* 0xffffffc400dc7947 */ /* 0x000fea000383ffff */
.L_x_69:
[----:B------:R-:W-:-:S07]  /*6d80*/  MOV R0, UR10 ;  /* 0x0000000a00007c02 */ /* 0x000fce0008000f00 */
.L_x_132:
[----:B-1----:R1:W2:Y:S02]  /*6d90*/  SYNCS.PHASECHK.TRANS64.TRYWAIT P0, [R0+URZ+0xa0], R5 ;  /* 0x0000a005000075a7 */ /* 0x0022a400080011ff */
[----:B--2---:R-:W-:Y:S05]  /*6da0*/  @!P0 NANOSLEEP.SYNCS 0x989680 ;  /* 0x009896800000895d */ /* 0x004fea0003900000 */
[----:B------:R-:W2:Y:S02]  /*6db0*/  @!P0 SYNCS.PHASECHK.TRANS64 P0, [R0+URZ+0xa0], R5 ;  /* 0x0000a005000085a7 */ /* 0x000ea400080010ff */
[----:B--2---:R-:W-:Y:S05]  /*6dc0*/  @!P0 BRA `(.L_x_132) ;  /* 0xfffffffc00f08947 */ /* 0x004fea000383ffff */
[----:B------:R-:W-:Y:S05]  /*6dd0*/  BRA `(.L_x_133) ;  /* 0xffffffc800287947 */ /* 0x000fea000383ffff */
.L_x_72:
[----:B------:R-:W-:Y:S07]  /*6de0*/  MOV R0, UR9 ;  /* 0x0000000900007c02 */ /* 0x000fee0008000f00 */
.L_x_134:
[----:B-1----:R1:W2:Y:S02]  /*6df0*/  SYNCS.PHASECHK.TRANS64.TRYWAIT P0, [R0+URZ], R5 ;  /* 0x00000005000075a7 */ /* 0x0022a400080011ff */
[----:B--2---:R-:W-:Y:S05]  /*6e00*/  @!P0 NANOSLEEP.SYNCS 0x989680 ;  /* 0x009896800000895d */ /* 0x004fea0003900000 */
[----:B------:R-:W2:Y:S02]  /*6e10*/  @!P0 SYNCS.PHASECHK.TRANS64 P0, [R0+URZ], R5 ;  /* 0x00000005000085a7 */ /* 0x000ea400080010ff */
[----:B--2---:R-:W-:Y:S05]  /*6e20*/  @!P0 BRA `(.L_x_134) ;  /* 0xfffffffc00f08947 */ /* 0x004fea000383ffff */
[----:B------:R-:W-:Y:S05]  /*6e30*/  BRA `(.L_x_71) ;  /* 0xffffffc8003c7947 */ /* 0x000fea000383ffff */
.L_x_76:
[----:B-1----:R-:W-:-:S07]  /*6e40*/  MOV R0, UR7 ;  /* 0x0000000700007c02 */ /* 0x002fce0008000f00 */
.L_x_135:
[----:B-1----:R1:W2:Y:S02]  /*6e50*/  SYNCS.PHASECHK.TRANS64.TRYWAIT P0, [R0+URZ], R3 ;  /* 0x00000003000075a7 */ /* 0x0022a400080011ff */
[----:B--2---:R-:W-:Y:S05]  /*6e60*/  @!P0 NANOSLEEP.SYNCS 0x989680 ;  /* 0x009896800000895d */ /* 0x004fea0003900000 */
[----:B------:R-:W2:Y:S02]  /*6e70*/  @!P0 SYNCS.PHASECHK.TRANS64 P0, [R0+URZ], R3 ;  /* 0x00000003000085a7 */ /* 0x000ea400080010ff */
[----:B--2---:R-:W-:Y:S05]  /*6e80*/  @!P0 BRA `(.L_x_135) ;  /* 0xfffffffc00f08947 */ /* 0x004fea000383ffff */
[----:B------:R-:W-:Y:S05]  /*6e90*/  BRA `(.L_x_136) ;  /* 0xffffffcc00087947 */ /* 0x000fea000383ffff */
.L_x_77:
[----:B------:R-:W-:-:S07]  /*6ea0*/  MOV R0, UR7 ;  /* 0x0000000700007c02 */ /* 0x000fce0008000f00 */
.L_x_137:
[----:B-1----:R1:W2:Y:S02]  /*6eb0*/  SYNCS.PHASECHK.TRANS64.TRYWAIT P0, [R0+URZ], R3 ;  /* 0x00000003000075a7 */ /* 0x0022a400080011ff */
[----:B--2---:R-:W-:Y:S05]  /*6ec0*/  @!P0 NANOSLEEP.SYNCS 0x989680 ;  /* 0x009896800000895d */ /* 0x004fea0003900000 */
[----:B------:R-:W2:Y:S02]  /*6ed0*/  @!P0 SYNCS.PHASECHK.TRANS64 P0, [R0+URZ], R3 ;  /* 0x00000003000085a7 */ /* 0x000ea400080010ff */
[----:B--2---:R-:W-:Y:S05]  /*6ee0*/  @!P0 BRA `(.L_x_137) ;  /* 0xfffffffc00f08947 */ /* 0x004fea000383ffff */
[----:B------:R-:W-:Y:S05]  /*6ef0*/  BRA `(.L_x_138) ;  /* 0xffffffcc00147947 */ /* 0x000fea000383ffff */
.L_x_78:
[----:B------:R-:W-:-:S07]  /*6f00*/  MOV R0, UR7 ;  /* 0x0000000700007c02 */ /* 0x000fce0008000f00 */
.L_x_139:
[----:B-1----:R1:W2:Y:S02]  /*6f10*/  SYNCS.PHASECHK.TRANS64.TRYWAIT P0, [R0+URZ], R3 ;  /* 0x00000003000075a7 */ /* 0x0022a400080011ff */
[----:B--2---:R-:W-:Y:S05]  /*6f20*/  @!P0 NANOSLEEP.SYNCS 0x989680 ;  /* 0x009896800000895d */ /* 0x004fea0003900000 */
[----:B------:R-:W2:Y:S02]  /*6f30*/  @!P0 SYNCS.PHASECHK.TRANS64 P0, [R0+URZ], R3 ;  /* 0x00000003000085a7 */ /* 0x000ea400080010ff */
[----:B--2---:R-:W-:Y:S05]  /*6f40*/  @!P0 BRA `(.L_x_139) ;  /* 0xfffffffc00f08947 */ /* 0x004fea000383ffff */
[----:B------:R-:W-:Y:S05]  /*6f50*/  BRA `(.L_x_140) ;  /* 0xffffffcc00207947 */ /* 0x000fea000383ffff */
.L_x_81:
[----:B------:R-:W-:-:S07]  /*6f60*/  MOV R0, UR8 ;  /* 0x0000000800007c02 */ /* 0x000fce0008000f00 */
.L_x_141:
[----:B-1----:R1:W2:Y:S02]  /*6f70*/  SYNCS.PHASECHK.TRANS64.TRYWAIT P1, [R0+URZ+0xe0], R3 ;  /* 0x0000e003000075a7 */ /* 0x0022a400080211ff */
[----:B--2---:R-:W-:Y:S05]  /*6f80*/  @!P1 NANOSLEEP.SYNCS 0x989680 ;  /* 0x009896800000995d */ /* 0x004fea0003900000 */
[----:B------:R-:W2:Y:S02]  /*6f90*/  @!P1 SYNCS.PHASECHK.TRANS64 P1, [R0+URZ+0xe0], R3 ;  /* 0x0000e003000095a7 */ /* 0x000ea400080210ff */
[----:B--2---:R-:W-:Y:S05]  /*6fa0*/  @!P1 BRA `(.L_x_141) ;  /* 0xfffffffc00f09947 */ /* 0x004fea000383ffff */
[----:B------:R-:W-:Y:S05]  /*6fb0*/  BRA `(.L_x_142) ;  /* 0xffffffcc006c7947 */ /* 0x000fea000383ffff */
.L_x_86:
[----:B--2---:R2:W4:Y:S02]  /*6fc0*/  SYNCS.PHASECHK.TRANS64.TRYWAIT P0, [R0+URZ+0x60], R3 ;  /* 0x00006003000075a7 */ /* 0x00452400080011ff */
[----:B----4-:R-:W-:Y:S05]  /*6fd0*/  @!P0 NANOSLEEP.SYNCS 0x989680 ;  /* 0x009896800000895d */ /* 0x010fea0003900000 */
[----:B------:R-:W4:Y:S02]  /*6fe0*/  @!P0 SYNCS.PHASECHK.TRANS64 P0, [R0+URZ+0x60], R3 ;  /* 0x00006003000085a7 */ /* 0x000f2400080010ff */
[----:B----4-:R-:W-:Y:S05]  /*6ff0*/  @!P0 BRA `(.L_x_86) ;  /* 0xfffffffc00f08947 */ /* 0x010fea000383ffff */
[----:B------:R-:W-:Y:S05]  /*7000*/  BRA `(.L_x_143) ;  /* 0xffffffd000707947 */ /* 0x000fea000383ffff */
.L_x_89:
[----:B------:R-:W-:Y:S07]  /*7010*/  MOV R0, UR6 ;  /* 0x0000000600007c02 */ /* 0x000fee0008000f00 */
.L_x_144:
[----:B--2---:R2:W4:Y:S02]  /*7020*/  SYNCS.PHASECHK.TRANS64.TRYWAIT P0, [R0+URZ+0x58], R3 ;  /* 0x00005803000075a7 */ /* 0x00452400080011ff */
[----:B----4-:R-:W-:Y:S05]  /*7030*/  @!P0 NANOSLEEP.SYNCS 0x989680 ;  /* 0x009896800000895d */ /* 0x010fea0003900000 */
[----:B------:R-:W4:Y:S02]  /*7040*/  @!P0 SYNCS.PHASECHK.TRANS64 P0, [R0+URZ+0x58], R3 ;  /* 0x00005803000085a7 */ /* 0x000f2400080010ff */
[----:B----4-:R-:W-:Y:S05]  /*7050*/  @!P0 BRA `(.L_x_144) ;  /* 0xfffffffc00f08947 */ /* 0x010fea000383ffff */
[----:B------:R-:W-:Y:S05]  /*7060*/  BRA `(.L_x_88) ;  /* 0xffffffd4005c7947 */ /* 0x000fea000383ffff */
.L_x_92:
[----:B------:R-:W-:Y:S07]  /*7070*/  MOV R3, UR6 ;  /* 0x0000000600037c02 */ /* 0x000fee0008000f00 */
.L_x_145:
[----:B-1----:R1:W2:Y:S02]  /*7080*/  SYNCS.PHASECHK.TRANS64.TRYWAIT P2, [R3+URZ+0x48], R26 ;  /* 0x0000481a030075a7 */ /* 0x0022a400080411ff */
[----:B--2---:R-:W-:Y:S05]  /*7090*/  @!P2 NANOSLEEP.SYNCS 0x989680 ;  /* 0x009896800000a95d */ /* 0x004fea0003900000 */
[----:B------:R-:W2:Y:S02]  /*70a0*/  @!P2 SYNCS.PHASECHK.TRANS64 P2, [R3+URZ+0x48], R26 ;  /* 0x0000481a0300a5a7 */ /* 0x000ea400080410ff */
[----:B--2---:R-:W-:Y:S05]  /*70b0*/  @!P2 BRA `(.L_x_145) ;  /* 0xfffffffc00f0a947 */ /* 0x004fea000383ffff */
[----:B------:R-:W-:Y:S05]  /*70c0*/  BRA `(.L_x_146) ;  /* 0xffffffd400f07947 */ /* 0x000fea000383ffff */
.L_x_95:
[----:B--2---:R2:W4:Y:S02]  /*70d0*/  SYNCS.PHASECHK.TRANS64.TRYWAIT P0, [R0+URZ+0x60], R3 ;  /* 0x00006003000075a7 */ /* 0x00452400080011ff */
[----:B----4-:R-:W-:Y:S05]  /*70e0*/  @!P0 NANOSLEEP.SYNCS 0x989680 ;  /* 0x009896800000895d */ /* 0x010fea0003900000 */
[----:B------:R-:W4:Y:S02]  /*70f0*/  @!P0 SYNCS.PHASECHK.TRANS64 P0, [R0+URZ+0x60], R3 ;  /* 0x00006003000085a7 */ /* 0x000f2400080010ff */
[----:B----4-:R-:W-:Y:S05]  /*7100*/  @!P0 BRA `(.L_x_95) ;  /* 0xfffffffc00f08947 */ /* 0x010fea000383ffff */
[----:B------:R-:W-:Y:S05]  /*7110*/  BRA `(.L_x_147) ;  /* 0xffffffdc00507947 */ /* 0x000fea000383ffff */
.L_x_106:
[----:B-1----:R-:W-:Y:S04]  /*7120*/  MOV R0, UR43 ;  /* 0x0000002b00007c02 */ /* 0x002fe80008000f00 */
[----:B------:R1:W2:Y:S03]  /*7130*/  SYNCS.PHASECHK.TRANS64.TRYWAIT P1, [R0+URZ+0x40], R3 ;  /* 0x00004003000075a7 */ /* 0x0002a600080211ff */
[----:B--2---:R-:W-:Y:S05]  /*7140*/  @!P1 NANOSLEEP.SYNCS 0x989680 ;  /* 0x009896800000995d */ /* 0x004fea0003900000 */
[----:B------:R-:W2:Y:S02]  /*7150*/  @!P1 SYNCS.PHASECHK.TRANS64 P1, [R0+URZ+0x40], R3 ;  /* 0x00004003000095a7 */ /* 0x000ea400080210ff */
[----:B--2---:R-:W-:Y:S05]  /*7160*/  @!P1 BRA `(.L_x_106) ;  /* 0xfffffffc00ec9947 */ /* 0x004fea000383ffff */
[----:B------:R-:W-:Y:S05]  /*7170*/  BRA `(.L_x_105) ;  /* 0xffffffe800307947 */ /* 0x000fea000383ffff */
.L_x_108:
[----:B------:R1:W1:Y:S02]  /*7180*/  SYNCS.PHASECHK.TRANS64.TRYWAIT P1, [R113+URZ+0x80], R2 ;  /* 0x00008002710075a7 */ /* 0x00026400080211ff */
[----:B-1----:R-:W-:Y:S05]  /*7190*/  @!P1 NANOSLEEP.SYNCS 0x989680 ;  /* 0x009896800000995d */ /* 0x002fea0003900000 */
[----:B------:R-:W1:Y:S02]  /*71a0*/  @!P1 SYNCS.PHASECHK.TRANS64 P1, [R113+URZ+0x80], R2 ;  /* 0x00008002710095a7 */ /* 0x000e6400080210ff */
[----:B-1----:R-:W-:Y:S05]  /*71b0*/  @!P1 BRA `(.L_x_108) ;  /* 0xfffffffc00f09947 */ /* 0x002fea000383ffff */
[----:B------:R-:W-:Y:S05]  /*71c0*/  BRA `(.L_x_107) ;  /* 0xffffffe8006c7947 */ /* 0x000fea000383ffff */
        .weak           $__internal_0_$__cuda_sm10x_tcgen05_guardrail_trap_col_being_dealloced_not_returned_by_alloc
        .type           $__internal_0_$__cuda_sm10x_tcgen05_guardrail_trap_col_being_dealloced_not_returned_by_alloc,@function
        .size           $__internal_0_$__cuda_sm10x_tcgen05_guardrail_trap_col_being_dealloced_not_returned_by_alloc,($__internal_1_$__cuda_sm10x_tcgen05_guardrail_trap_phase_invalid_during_alloc - $__internal_0_$__cuda_sm10x_tcgen05_guardrail_trap_col_being_dealloced_not_returned_by_alloc)
$__internal_0_$__cuda_sm10x_tcgen05_guardrail_trap_col_being_dealloced_not_returned_by_alloc:
[----:B------:R-:W-:Y:S05]  /*71d0*/  BPT.TRAP 0x1 ;  /* 0x000000040000795c */ /* 0x000fea0000300000 */
[----:B------:R-:W-:-:S04]  /*71e0*/  HFMA2 R3, -RZ, RZ, 0, 0 ;  /* 0x00000000ff037431 */ /* 0x000fc800000001ff */
[----:B------:R-:W-:Y:S05]  /*71f0*/  RET.REL.NODEC R2 `(_ZN7cutlass13device_kernelINS_4gemm6kernel13GemmUniversalIN4cute5tupleIJiiiiEEENS1_10collective13CollectiveMmaINS1_35MainloopSm100TmaUmmaWarpSpecializedILi4ELi2ELi4ENS5_IJNS4_1CILi2EEENSA_ILi1EEESC_EEEEENS5_IJNSA_ILi128EEENSA_ILi64EEESG_EEEaNS5_IJlSC_lEEEaSI_NS4_8TiledMMAINS4_8MMA_AtomIJNS4_21SM100_MMA_S8_2x1SM_SSIaaiLi128ELi64ELNS4_4UMMA5MajorE0ELSN_0ELNSM_8SaturateE0EEEEEENS4_6LayoutINS5_IJSC_SC_SC_EEENS5_IJNSA_ILi0EEEST_ST_EEEEENS5_IJNS4_10UnderscoreESW_SW_EEEEENS4_18SM100_TMA_2SM_LOADENS4_14ComposedLayoutINS4_7SwizzleILi2ELi4ELi3EEENS4_18smem_ptr_flag_bitsILi8EEENSR_INS5_IJNSA_ILi8EEESG_EEENS5_IJSG_SC_EEEEEEEvNS4_8identityESZ_S19_vS1A_EENS_8epilogue10collective18CollectiveEpilogueINS1C_23Sm100TmaWarpSpecializedILi1ELi1ELi32ELb0ELb0EEEJNS5_IJSG_SG_SG_EEENS5_IJNSR_ISG_SC_EES1I_EEEaSI_aSI_NS1C_6fusion15FusionCallbacksIS1G_NS1K_17LinearCombinationIaiaiLNS_15FloatRoundStyleE2EEES1H_S1J_JEEENS4_5SM1004TMEM4LOAD26SM100_TMEM_LOAD_32dp32b32xENS4_13SM90_TMA_LOADES19_NS4_39AutoVectorizingCopyWithAssumedAlignmentILi128EEENS4_14SM90_TMA_STOREES19_S1W_S1W_EEEvvEEEEvNT_6ParamsE) ;  /* 0xffffff8c02807950 */ /* 0x000fea0003c3ffff */
        .weak           $__internal_1_$__cuda_sm10x_tcgen05_guardrail_trap_phase_invalid_during_alloc
        .type           $__internal_1_$__cuda_sm10x_tcgen05_guardrail_trap_phase_invalid_during_alloc,@function
        .size           $__internal_1_$__cuda_sm10x_tcgen05_guardrail_trap_phase_invalid_during_alloc,($__internal_2_$__cuda_sm10x_tcgen05_guardrail_trap_unallocated_columns_being_dealloced - $__internal_1_$__cuda_sm10x_tcgen05_guardrail_trap_phase_invalid_during_alloc)
$__internal_1_$__cuda_sm10x_tcgen05_guardrail_trap_phase_invalid_during_alloc:
[----:B------:R-:W-:Y:S05]  /*7200*/  BPT.TRAP 0x1 ;  /* 0x000000040000795c */ /* 0x000fea0000300000 */
[----:B------:R-:W-:-:S04]  /*7210*/  MOV R3, 0x0 ;  /* 0x0000000000037802 */ /* 0x000fc80000000f00 */
[----:B------:R-:W-:Y:S05]  /*7220*/  RET.REL.NODEC R2 `(_ZN7cutlass13device_kernelINS_4gemm6kernel13GemmUniversalIN4cute5tupleIJiiiiEEENS1_10collective13CollectiveMmaINS1_35MainloopSm100TmaUmmaWarpSpecializedILi4ELi2ELi4ENS5_IJNS4_1CILi2EEENSA_ILi1EEESC_EEEEENS5_IJNSA_ILi128EEENSA_ILi64EEESG_EEEaNS5_IJlSC_lEEEaSI_NS4_8TiledMMAINS4_8MMA_AtomIJNS4_21SM100_MMA_S8_2x1SM_SSIaaiLi128ELi64ELNS4_4UMMA5MajorE0ELSN_0ELNSM_8SaturateE0EEEEEENS4_6LayoutINS5_IJSC_SC_SC_EEENS5_IJNSA_ILi0EEEST_ST_EEEEENS5_IJNS4_10UnderscoreESW_SW_EEEEENS4_18SM100_TMA_2SM_LOADENS4_14ComposedLayoutINS4_7SwizzleILi2ELi4ELi3EEENS4_18smem_ptr_flag_bitsILi8EEENSR_INS5_IJNSA_ILi8EEESG_EEENS5_IJSG_SC_EEEEEEEvNS4_8identityESZ_S19_vS1A_EENS_8epilogue10collective18CollectiveEpilogueINS1C_23Sm100TmaWarpSpecializedILi1ELi1ELi32ELb0ELb0EEEJNS5_IJSG_SG_SG_EEENS5_IJNSR_ISG_SC_EES1I_EEEaSI_aSI_NS1C_6fusion15FusionCallbacksIS1G_NS1K_17LinearCombinationIaiaiLNS_15FloatRoundStyleE2EEES1H_S1J_JEEENS4_5SM1004TMEM4LOAD26SM100_TMEM_LOAD_32dp32b32xENS4_13SM90_TMA_LOADES19_NS4_39AutoVectorizingCopyWithAssumedAlignmentILi128EEENS4_14SM90_TMA_STOREES19_S1W_S1W_EEEvvEEEEvNT_6ParamsE) ;  /* 0xffffff8c02747950 */ /* 0x000fea0003c3ffff */
        .weak           $__internal_2_$__cuda_sm10x_tcgen05_guardrail_trap_unallocated_columns_being_dealloced
        .type           $__internal_2_$__cuda_sm10x_tcgen05_guardrail_trap_unallocated_columns_being_dealloced,@function
        .size           $__internal_2_$__cuda_sm10x_tcgen05_guardrail_trap_unallocated_columns_being_dealloced,(.L_x_149 - $__internal_2_$__cuda_sm10x_tcgen05_guardrail_trap_unallocated_columns_being_dealloced)
$__internal_2_$__cuda_sm10x_tcgen05_guardrail_trap_unallocated_columns_being_dealloced:
[----:B------:R-:W-:Y:S05]  /*7230*/  BPT.TRAP 0x1 ;  /* 0x000000040000795c */ /* 0x000fea0000300000 */
[----:B------:R-:W-:-:S04]  /*7240*/  HFMA2 R3, -RZ, RZ, 0, 0 ;  /* 0x00000000ff037431 */ /* 0x000fc800000001ff */
[----:B------:R-:W-:Y:S05]  /*7250*/  RET.REL.NODEC R2 `(_ZN7cutlass13device_kernelINS_4gemm6kernel13GemmUniversalIN4cute5tupleIJiiiiEEENS1_10collective13CollectiveMmaINS1_35MainloopSm100TmaUmmaWarpSpecializedILi4ELi2ELi4ENS5_IJNS4_1CILi2EEENSA_ILi1EEESC_EEEEENS5_IJNSA_ILi128EEENSA_ILi64EEESG_EEEaNS5_IJlSC_lEEEaSI_NS4_8TiledMMAINS4_8MMA_AtomIJNS4_21SM100_MMA_S8_2x1SM_SSIaaiLi128ELi64ELNS4_4UMMA5MajorE0ELSN_0ELNSM_8SaturateE0EEEEEENS4_6LayoutINS5_IJSC_SC_SC_EEENS5_IJNSA_ILi0EEEST_ST_EEEEENS5_IJNS4_10UnderscoreESW_SW_EEEEENS4_18SM100_TMA_2SM_LOADENS4_14ComposedLayoutINS4_7SwizzleILi2ELi4ELi3EEENS4_18smem_ptr_flag_bitsILi8EEENSR_INS5_IJNSA_ILi8EEESG_EEENS5_IJSG_SC_EEEEEEEvNS4_8identityESZ_S19_vS1A_EENS_8epilogue10collective18CollectiveEpilogueINS1C_23Sm100TmaWarpSpecializedILi1ELi1ELi32ELb0ELb0EEEJNS5_IJSG_SG_SG_EEENS5_IJNSR_ISG_SC_EES1I_EEEaSI_aSI_NS1C_6fusion15FusionCallbacksIS1G_NS1K_17LinearCombinationIaiaiLNS_15FloatRoundStyleE2EEES1H_S1J_JEEENS4_5SM1004TMEM4LOAD26SM100_TMEM_LOAD_32dp32b32xENS4_13SM90_TMA_LOADES19_NS4_39AutoVectorizingCopyWithAssumedAlignmentILi128EEENS4_14SM90_TMA_STOREES19_S1W_S1W_EEEvvEEEEvNT_6ParamsE) ;  /* 0xffffff8c02687950 */ /* 0x000fea0003c3ffff */
.L_x_148:
[----:B------:R-:W-:-:S00]  /*7260*/  BRA `(.L_x_148) ;  /* 0xfffffffc00fc7947 */ /* 0x000fc0000383ffff */
[----:B------:R-:W-:-:S00]  /*7270*/  NOP ;  /* 0x0000000000007918 */ /* 0x000fc00000000000 */
        /* <DEDUP_REMOVED lines=8> */
.L_x_149:


//--------------------- .nv.global.init           --------------------------
	.section	.nv.global.init,"aw",@progbits
.nv.global.init:
	.type		$str$27,@object
	.size		$str$27,($str$28 - $str$27)
$str$27:
        /*0000*/ 	.byte	0x28, 0x61, 0x64, 0x64, 0x72, 0x65, 0x73, 0x73, 0x20, 0x26, 0x20, 0x6d, 0x61, 0x73, 0x6b, 0x29
        /*0010*/ 	.byte	0x20, 0x3d, 0x3d, 0x20, 0x30, 0x00
	.type		$str$28,@object
	.size		$str$28,($str$26 - $str$28)
$str$28:
        /*0016*/ 	.byte	0x2f, 0x74, 0x6d, 0x70, 0x2f, 0x63, 0x75, 0x74, 0x6c, 0x61, 0x73, 0x73, 0x5f, 0x73, 0x77, 0x65
        /*0026*/ 	.byte	0x65, 0x70, 0x5f, 0x73, 0x72, 0x63, 0x2f, 0x69, 0x6e, 0x63, 0x6c, 0x75, 0x64, 0x65, 0x2f, 0x63
        /*0036*/ 	.byte	0x75, 0x74, 0x65, 0x2f, 0x70, 0x6f, 0x69, 0x6e, 0x74, 0x65, 0x72, 0x5f, 0x66, 0x6c, 0x61, 0x67
        /*0046*/ 	.byte	0x67, 0x65, 0x64, 0x2e, 0x68, 0x70, 0x70, 0x00
	.type		$str$26,@object
	.size		$str$26,($str$25 - $str$26)
$str$26:
        /*004e*/ 	.byte	0x2f, 0x74, 0x6d, 0x70, 0x2f, 0x63, 0x75, 0x74, 0x6c, 0x61, 0x73, 0x73, 0x5f, 0x73, 0x77, 0x65
        /*005e*/ 	.byte	0x65, 0x70, 0x5f, 0x73, 0x72, 0x63, 0x2f, 0x69, 0x6e, 0x63, 0x6c, 0x75, 0x64, 0x65, 0x2f, 0x63
        /*006e*/ 	.byte	0x75, 0x74, 0x65, 0x2f, 0x61, 0x74, 0x6f, 0x6d, 0x2f, 0x63, 0x6f, 0x70, 0x79, 0x5f, 0x74, 0x72
        /*007e*/ 	.byte	0x61, 0x69, 0x74, 0x73, 0x5f, 0x73, 0x6d, 0x31, 0x30, 0x30, 0x2e, 0x68, 0x70, 0x70, 0x00
	.type		$str$25,@object
	.size		$str$25,(__unnamed_1 - $str$25)
$str$25:
        /*008d*/ 	.byte	0x28, 0x28, 0x75, 0x69, 0x6e, 0x74, 0x33, 0x32, 0x5f, 0x74, 0x28, 0x74, 0x68, 0x72, 0x65, 0x61
        /*009d*/ 	.byte	0x64, 0x49, 0x64, 0x78, 0x2e, 0x78, 0x29, 0x20, 0x2f, 0x20, 0x33, 0x32, 0x29, 0x20, 0x25, 0x20
        /*00ad*/ 	.byte	0x34, 0x29, 0x20, 0x3d, 0x3d, 0x20, 0x28, 0x28, 0x28, 0x74, 0x6d, 0x65, 0x6d, 0x5f, 0x61, 0x64
        /*00bd*/ 	.byte	0x64, 0x72, 0x20, 0x3e, 0x3e, 0x20, 0x31, 0x36, 0x29, 0x20, 0x2f, 0x20, 0x33, 0x32, 0x29, 0x20
        /*00cd*/ 	.byte	0x25, 0x20, 0x34, 0x29, 0x00
	.type		__unnamed_1,@object
	.size		__unnamed_1,(__unnamed_2 - __unnamed_1)
__unnamed_1:
        /*00d2*/ 	.byte	0x61, 0x75, 0x74, 0x6f, 0x20, 0x63, 0x75, 0x74, 0x65, 0x3a, 0x3a, 0x61, 0x73, 0x5f, 0x70, 0x6f
        /* <DEDUP_REMOVED lines=24> */
        /*0262*/ 	.byte	0x00
	.type		__unnamed_2,@object
	.size		__unnamed_2,(.L_2 - __unnamed_2)
__unnamed_2:
        /* <DEDUP_REMOVED lines=41> */
.L_2:


//--------------------- .nv.shared._ZN7cutlass13device_kernelINS_4gemm6kernel13GemmUniversalIN4cute5tupleIJiiiiEEENS1_10collective13CollectiveMmaINS1_35MainloopSm100TmaUmmaWarpSpecializedILi4ELi2ELi4ENS5_IJNS4_1CILi2EEENSA_ILi1EEESC_EEEEENS5_IJNSA_ILi128EEENSA_ILi64EEESG_EEEaNS5_IJlSC_lEEEaSI_NS4_8TiledMMAINS4_8MMA_AtomIJNS4_21SM100_MMA_S8_2x1SM_SSIaaiLi128ELi64ELNS4_4UMMA5MajorE0ELSN_0ELNSM_8SaturateE0EEEEEENS4_6LayoutINS5_IJSC_SC_SC_EEENS5_IJNSA_ILi0EEEST_ST_EEEEENS5_IJNS4_10UnderscoreESW_SW_EEEEENS4_18SM100_TMA_2SM_LOADENS4_14ComposedLayoutINS4_7SwizzleILi2ELi4ELi3EEENS4_18smem_ptr_flag_bitsILi8EEENSR_INS5_IJNSA_ILi8EEESG_EEENS5_IJSG_SC_EEEEEEEvNS4_8identityESZ_S19_vS1A_EENS_8epilogue10collective18CollectiveEpilogueINS1C_23Sm100TmaWarpSpecializedILi1ELi1ELi32ELb0ELb0EEEJNS5_IJSG_SG_SG_EEENS5_IJNSR_ISG_SC_EES1I_EEEaSI_aSI_NS1C_6fusion15FusionCallbacksIS1G_NS1K_17LinearCombinationIaiaiLNS_15FloatRoundStyleE2EEES1H_S1J_JEEENS4_5SM1004TMEM4LOAD26SM100_TMEM_LOAD_32dp32b32xENS4_13SM90_TMA_LOADES19_NS4_39AutoVectorizingCopyWithAssumedAlignmentILi128EEENS4_14SM90_TMA_STOREES19_S1W_S1W_EEEvvEEEEvNT_6ParamsE --------------------------
	.section	.nv.shared._ZN7cutlass13device_kernelINS_4gemm6kernel13GemmUniversalIN4cute5tupleIJiiiiEEENS1_10collective13CollectiveMmaINS1_35MainloopSm100TmaUmmaWarpSpecializedILi4ELi2ELi4ENS5_IJNS4_1CILi2EEENSA_ILi1EEESC_EEEEENS5_IJNSA_ILi128EEENSA_ILi64EEESG_EEEaNS5_IJlSC_lEEEaSI_NS4_8TiledMMAINS4_8MMA_AtomIJNS4_21SM100_MMA_S8_2x1SM_SSIaaiLi128ELi64ELNS4_4UMMA5MajorE0ELSN_0ELNSM_8SaturateE0EEEEEENS4_6LayoutINS5_IJSC_SC_SC_EEENS5_IJNSA_ILi0EEEST_ST_EEEEENS5_IJNS4_10UnderscoreESW_SW_EEEEENS4_18SM100_TMA_2SM_LOADENS4_14ComposedLayoutINS4_7SwizzleILi2ELi4ELi3EEENS4_18smem_ptr_flag_bitsILi8EEENSR_INS5_IJNSA_ILi8EEESG_EEENS5_IJSG_SC_EEEEEEEvNS4_8identityESZ_S19_vS1A_EENS_8epilogue10collective18CollectiveEpilogueINS1C_23Sm100TmaWarpSpecializedILi1ELi1ELi32ELb0ELb0EEEJNS5_IJSG_SG_SG_EEENS5_IJNSR_ISG_SC_EES1I_EEEaSI_aSI_NS1C_6fusion15FusionCallbacksIS1G_NS1K_17LinearCombinationIaiaiLNS_15FloatRoundStyleE2EEES1H_S1J_JEEENS4_5SM1004TMEM4LOAD26SM100_TMEM_LOAD_32dp32b32xENS4_13SM90_TMA_LOADES19_NS4_39AutoVectorizingCopyWithAssumedAlignmentILi128EEENS4_14SM90_TMA_STOREES19_S1W_S1W_EEEvvEEEEvNT_6ParamsE,"aw",@nobits
	.sectionflags	@""
	.align	16
	.zero		1024


//--------------------- .nv.shared.reserved.0     --------------------------
	.section	.nv.shared.reserved.0,"aw",@nobits
	.weak		__nv_reservedSMEM_offset_0_alias
	.size		__nv_reservedSMEM_offset_0_alias, 0, 64
	.other		__nv_reservedSMEM_offset_0_alias,@"STO_CUDA_RESERVED_SHARED STV_DEFAULT"
__nv_reservedSMEM_offset_0_alias:
	.zero		0
.nv.shared.reserved.0:
	.zero		64
	.weak		__nv_reservedSMEM_tcgen05_partition
	.type		__nv_reservedSMEM_tcgen05_partition,@object
	.size		__nv_reservedSMEM_tcgen05_partition,(.L_0 - __nv_reservedSMEM_tcgen05_partition)
__nv_reservedSMEM_tcgen05_partition:
	.zero		32
.L_0:


//--------------------- .nv.global                --------------------------
	.section	.nv.global,"aw",@nobits
.nv.global:
	.type		_ZN40_INTERNAL_21069a09_4_k_cu_3ec08169_106574cute1_E,@object
	.size		_ZN40_INTERNAL_21069a09_4_k_cu_3ec08169_106574cute1_E,(_ZN40_INTERNAL_21069a09_4_k_cu_3ec08169_106574cuda3std3__45__cpo6cbeginE - _ZN40_INTERNAL_21069a09_4_k_cu_3ec08169_106574cute1_E)
_ZN40_INTERNAL_21069a09_4_k_cu_3ec08169_106574cute1_E:
	.zero		1
	.type		_ZN40_INTERNAL_21069a09_4_k_cu_3ec08169_106574cuda3std3__45__cpo6cbeginE,@object
	.size		_ZN40_INTERNAL_21069a09_4_k_cu_3ec08169_106574cuda3std3__45__cpo6cbeginE,(_ZN40_INTERNAL_21069a09_4_k_cu_3ec08169_106574cuda3std3__48in_placeE - _ZN40_INTERNAL_21069a09_4_k_cu_3ec08169_106574cuda3std3__45__cpo6cbeginE)
_ZN40_INTERNAL_21069a09_4_k_cu_3ec08169_106574cuda3std3__45__cpo6cbeginE:
	.zero		1
	.type		_ZN40_INTERNAL_21069a09_4_k_cu_3ec08169_106574cuda3std3__48in_placeE,@object
	.size		_ZN40_INTERNAL_21069a09_4_k_cu_3ec08169_106574cuda3std3__48in_placeE,(_ZN40_INTERNAL_21069a09_4_k_cu_3ec08169_106574cuda3std6ranges3__45__cpo9iter_moveE - _ZN40_INTERNAL_21069a09_4_k_cu_3ec08169_106574cuda3std3__48in_placeE)
_ZN40_INTERNAL_21069a09_4_k_cu_3ec08169_106574cuda3std3__48in_placeE:
	.zero		1
	.type		_ZN40_INTERNAL_21069a09_4_k_cu_3ec08169_106574cuda3std6ranges3__45__cpo9iter_moveE,@object
	.size		_ZN40_INTERNAL_21069a09_4_k_cu_3ec08169_106574cuda3std6ranges3__45__cpo9iter_moveE,(_ZN40_INTERNAL_21069a09_4_k_cu_3ec08169_106574cuda3std3__45__cpo5beginE - _ZN40_INTERNAL_21069a09_4_k_cu_3ec08169_106574cuda3std6ranges3__45__cpo9iter_moveE)
_ZN40_INTERNAL_21069a09_4_k_cu_3ec08169_106574cuda3std6ranges3__45__cpo9iter_moveE:
	.zero		1
	.type		_ZN40_INTERNAL_21069a09_4_k_cu_3ec08169_106574cuda3std3__45__cpo5beginE,@object
	.size		_ZN40_INTERNAL_21069a09_4_k_cu_3ec08169_106574cuda3std3__45__cpo5beginE,(_ZN40_INTERNAL_21069a09_4_k_cu_3ec08169_106574cuda3std3__442_GLOBAL__N__21069a09_4_k_cu_3ec08169_106576ignoreE - _ZN40_INTERNAL_21069a09_4_k_cu_3ec08169_106574cuda3std3__45__cpo5beginE)
_ZN40_INTERNAL_21069a09_4_k_cu_3ec08169_106574cuda3std3__45__cpo5beginE:
	.zero		1
	.type		_ZN40_INTERNAL_21069a09_4_k_cu_3ec08169_106574cuda3std3__442_GLOBAL__N__21069a09_4_k_cu_3ec08169_106576ignoreE,@object
	.size		_ZN40_INTERNAL_21069a09_4_k_cu_3ec08169_106574cuda3std3__442_GLOBAL__N__21069a09_4_k_cu_3ec08169_106576ignoreE,(_ZN40_INTERNAL_21069a09_4_k_cu_3ec08169_106574cute7productE - _ZN40_INTERNAL_21069a09_4_k_cu_3ec08169_106574cuda3std3__442_GLOBAL__N__21069a09_4_k_cu_3ec08169_106576ignoreE)
_ZN40_INTERNAL_21069a09_4_k_cu_3ec08169_106574cuda3std3__442_GLOBAL__N__21069a09_4_k_cu_3ec08169_106576ignoreE:
	.zero		1
	.type		_ZN40_INTERNAL_21069a09_4_k_cu_3ec08169_106574cute7productE,@object
	.size		_ZN40_INTERNAL_21069a09_4_k_cu_3ec08169_106574cute7productE,(_ZN40_INTERNAL_21069a09_4_k_cu_3ec08169_106574cuda3std3__45__cpo3endE - _ZN40_INTERNAL_21069a09_4_k_cu_3ec08169_106574cute7productE)
_ZN40_INTERNAL_21069a09_4_k_cu_3ec08169_106574cute7productE:
	.zero		1
	.type		_ZN40_INTERNAL_21069a09_4_k_cu_3ec08169_106574cuda3std3__45__cpo3endE,@object
	.size		_ZN40_INTERNAL_21069a09_4_k_cu_3ec08169_106574cuda3std3__45__cpo3endE,(_ZN40_INTERNAL_21069a09_4_k_cu_3ec08169_106574cuda3std3__419piecewise_constructE - _ZN40_INTERNAL_21069a09_4_k_cu_3ec08169_106574cuda3std3__45__cpo3endE)
_ZN40_INTERNAL_21069a09_4_k_cu_3ec08169_106574cuda3std3__45__cpo3endE:
	.zero		1
	.type		_ZN40_INTERNAL_21069a09_4_k_cu_3ec08169_106574cuda3std3__419piecewise_constructE,@object
	.size		_ZN40_INTERNAL_21069a09_4_k_cu_3ec08169_106574cuda3std3__419piecewise_constructE,(_ZN40_INTERNAL_21069a09_4_k_cu_3ec08169_106574cuda3std3__45__cpo4cendE - _ZN40_INTERNAL_21069a09_4_k_cu_3ec08169_106574cuda3std3__419piecewise_constructE)
_ZN40_INTERNAL_21069a09_4_k_cu_3ec08169_106574cuda3std3__419piecewise_constructE:
	.zero		1
	.type		_ZN40_INTERNAL_21069a09_4_k_cu_3ec08169_106574cuda3std3__45__cpo4cendE,@object
	.size		_ZN40_INTERNAL_21069a09_4_k_cu_3ec08169_106574cuda3std3__45__cpo4cendE,(_ZN40_INTERNAL_21069a09_4_k_cu_3ec08169_106574cuda3std6ranges3__45__cpo4swapE - _ZN40_INTERNAL_21069a09_4_k_cu_3ec08169_106574cuda3std3__45__cpo4cendE)
_ZN40_INTERNAL_21069a09_4_k_cu_3ec08169_106574cuda3std3__45__cpo4cendE:
	.zero		1
	.type		_ZN40_INTERNAL_21069a09_4_k_cu_3ec08169_106574cuda3std6ranges3__45__cpo4swapE,@object
	.size		_ZN40_INTERNAL_21069a09_4_k_cu_3ec08169_106574cuda3std6ranges3__45__cpo4swapE,(.L_10 - _ZN40_INTERNAL_21069a09_4_k_cu_3ec08169_106574cuda3std6ranges3__45__cpo4swapE)
_ZN40_INTERNAL_21069a09_4_k_cu_3ec08169_106574cuda3std6ranges3__45__cpo4swapE:
	.zero		1
.L_10:


//--------------------- .nv.constant0._ZN7cutlass13device_kernelINS_4gemm6kernel13GemmUniversalIN4cute5tupleIJiiiiEEENS1_10collective13CollectiveMmaINS1_35MainloopSm100TmaUmmaWarpSpecializedILi4ELi2ELi4ENS5_IJNS4_1CILi2EEENSA_ILi1EEESC_EEEEENS5_IJNSA_ILi128EEENSA_ILi64EEESG_EEEaNS5_IJlSC_lEEEaSI_NS4_8TiledMMAINS4_8MMA_AtomIJNS4_21SM100_MMA_S8_2x1SM_SSIaaiLi128ELi64ELNS4_4UMMA5MajorE0ELSN_0ELNSM_8SaturateE0EEEEEENS4_6LayoutINS5_IJSC_SC_SC_EEENS5_IJNSA_ILi0EEEST_ST_EEEEENS5_IJNS4_10UnderscoreESW_SW_EEEEENS4_18SM100_TMA_2SM_LOADENS4_14ComposedLayoutINS4_7SwizzleILi2ELi4ELi3EEENS4_18smem_ptr_flag_bitsILi8EEENSR_INS5_IJNSA_ILi8EEESG_EEENS5_IJSG_SC_EEEEEEEvNS4_8identityESZ_S19_vS1A_EENS_8epilogue10collective18CollectiveEpilogueINS1C_23Sm100TmaWarpSpecializedILi1ELi1ELi32ELb0ELb0EEEJNS5_IJSG_SG_SG_EEENS5_IJNSR_ISG_SC_EES1I_EEEaSI_aSI_NS1C_6fusion15FusionCallbacksIS1G_NS1K_17LinearCombinationIaiaiLNS_15FloatRoundStyleE2EEES1H_S1J_JEEENS4_5SM1004TMEM4LOAD26SM100_TMEM_LOAD_32dp32b32xENS4_13SM90_TMA_LOADES19_NS4_39AutoVectorizingCopyWithAssumedAlignmentILi128EEENS4_14SM90_TMA_STOREES19_S1W_S1W_EEEvvEEEEvNT_6ParamsE --------------------------
	.section	.nv.constant0._ZN7cutlass13device_kernelINS_4gemm6kernel13GemmUniversalIN4cute5tupleIJiiiiEEENS1_10collective13CollectiveMmaINS1_35MainloopSm100TmaUmmaWarpSpecializedILi4ELi2ELi4ENS5_IJNS4_1CILi2EEENSA_ILi1EEESC_EEEEENS5_IJNSA_ILi128EEENSA_ILi64EEESG_EEEaNS5_IJlSC_lEEEaSI_NS4_8TiledMMAINS4_8MMA_AtomIJNS4_21SM100_MMA_S8_2x1SM_SSIaaiLi128ELi64ELNS4_4UMMA5MajorE0ELSN_0ELNSM_8SaturateE0EEEEEENS4_6LayoutINS5_IJSC_SC_SC_EEENS5_IJNSA_ILi0EEEST_ST_EEEEENS5_IJNS4_10UnderscoreESW_SW_EEEEENS4_18SM100_TMA_2SM_LOADENS4_14ComposedLayoutINS4_7SwizzleILi2ELi4ELi3EEENS4_18smem_ptr_flag_bitsILi8EEENSR_INS5_IJNSA_ILi8EEESG_EEENS5_IJSG_SC_EEEEEEEvNS4_8identityESZ_S19_vS1A_EENS_8epilogue10collective18CollectiveEpilogueINS1C_23Sm100TmaWarpSpecializedILi1ELi1ELi32ELb0ELb0EEEJNS5_IJSG_SG_SG_EEENS5_IJNSR_ISG_SC_EES1I_EEEaSI_aSI_NS1C_6fusion15FusionCallbacksIS1G_NS1K_17LinearCombinationIaiaiLNS_15FloatRoundStyleE2EEES1H_S1J_JEEENS4_5SM1004TMEM4LOAD26SM100_TMEM_LOAD_32dp32b32xENS4_13SM90_TMA_LOADES19_NS4_39AutoVectorizingCopyWithAssumedAlignmentILi128EEENS4_14SM90_TMA_STOREES19_S1W_S1W_EEEvvEEEEvNT_6ParamsE,"a",@progbits
	.sectionflags	@""
	.align	4
.nv.constant0._ZN7cutlass13device_kernelINS_4gemm6kernel13GemmUniversalIN4cute5tupleIJiiiiEEENS1_10collective13CollectiveMmaINS1_35MainloopSm100TmaUmmaWarpSpecializedILi4ELi2ELi4ENS5_IJNS4_1CILi2EEENSA_ILi1EEESC_EEEEENS5_IJNSA_ILi128EEENSA_ILi64EEESG_EEEaNS5_IJlSC_lEEEaSI_NS4_8TiledMMAINS4_8MMA_AtomIJNS4_21SM100_MMA_S8_2x1SM_SSIaaiLi128ELi64ELNS4_4UMMA5MajorE0ELSN_0ELNSM_8SaturateE0EEEEEENS4_6LayoutINS5_IJSC_SC_SC_EEENS5_IJNSA_ILi0EEEST_ST_EEEEENS5_IJNS4_10UnderscoreESW_SW_EEEEENS4_18SM100_TMA_2SM_LOADENS4_14ComposedLayoutINS4_7SwizzleILi2ELi4ELi3EEENS4_18smem_ptr_flag_bitsILi8EEENSR_INS5_IJNSA_ILi8EEESG_EEENS5_IJSG_SC_EEEEEEEvNS4_8identityESZ_S19_vS1A_EENS_8epilogue10collective18CollectiveEpilogueINS1C_23Sm100TmaWarpSpecializedILi1ELi1ELi32ELb0ELb0EEEJNS5_IJSG_SG_SG_EEENS5_IJNSR_ISG_SC_EES1I_EEEaSI_aSI_NS1C_6fusion15FusionCallbacksIS1G_NS1K_17LinearCombinationIaiaiLNS_15FloatRoundStyleE2EEES1H_S1J_JEEENS4_5SM1004TMEM4LOAD26SM100_TMEM_LOAD_32dp32b32xENS4_13SM90_TMA_LOADES19_NS4_39AutoVectorizingCopyWithAssumedAlignmentILi128EEENS4_14SM90_TMA_STOREES19_S1W_S1W_EEEvvEEEEvNT_6ParamsE:
	.zero		2944


//--------------------- SYMBOLS --------------------------

	.type		.nv.reservedSmem.offset0,@object
	.size		.nv.reservedSmem.offset0,0x4
	.type		.nv.reservedSmem.cap,@object
	.size		.nv.reservedSmem.cap,0x4
	.type		__assertfail,@function
